	.headerflags	@"EF_CUDA_TEXMODE_UNIFIED EF_CUDA_64BIT_ADDRESS EF_CUDA_ACCELERATORS EF_CUDA_SM90 EF_CUDA_VIRTUAL_SM(EF_CUDA_SM90)"
	.elftype	@"ET_EXEC"


//--------------------- .nv.info                  --------------------------
	.section	.nv.info,"",@"SHT_CUDA_INFO"
	.align	4


	//----- nvinfo : EIATTR_REGCOUNT
	.align		4
        /*0000*/ 	.byte	0x04, 0x2f
        /*0002*/ 	.short	(.L_3 - .L_2)
	.align		4
.L_2:
        /*0004*/ 	.word	index@(triton_poi_fused_cat_8)
        /*0008*/ 	.word	0x00000097


	//----- nvinfo : EIATTR_MIN_STACK_SIZE
	.align		4
.L_3:
        /*000c*/ 	.byte	0x04, 0x12
        /*000e*/ 	.short	(.L_5 - .L_4)
	.align		4
.L_4:
        /*0010*/ 	.word	index@(triton_poi_fused_cat_8)
        /*0014*/ 	.word	0x00000000


	//----- nvinfo : EIATTR_FRAME_SIZE
	.align		4
.L_5:
        /*0018*/ 	.byte	0x04, 0x11
        /*001a*/ 	.short	(.L_7 - .L_6)
	.align		4
.L_6:
        /*001c*/ 	.word	index@(triton_poi_fused_cat_8)
        /*0020*/ 	.word	0x00000000


	//----- nvinfo : EIATTR_MIN_STACK_SIZE
	.align		4
.L_7:
        /*0024*/ 	.byte	0x04, 0x12
        /*0026*/ 	.short	(.L_9 - .L_8)
	.align		4
.L_8:
        /*0028*/ 	.word	index@(triton_poi_fused_cat_8)
        /*002c*/ 	.word	0x00000000
.L_9:


//--------------------- .nv.info.triton_poi_fused_cat_8 --------------------------
	.section	.nv.info.triton_poi_fused_cat_8,"",@"SHT_CUDA_INFO"
	.sectionflags	@""
	.align	4


	//----- nvinfo : EIATTR_CUDA_API_VERSION
	.align		4
        /*0000*/ 	.byte	0x04, 0x37
        /*0002*/ 	.short	(.L_11 - .L_10)
.L_10:
        /*0004*/ 	.word	0x0000007c


	//----- nvinfo : EIATTR_KPARAM_INFO
	.align		4
.L_11:
        /*0008*/ 	.byte	0x04, 0x17
        /*000a*/ 	.short	(.L_13 - .L_12)
.L_12:
        /*000c*/ 	.word	0x00000000
        /*0010*/ 	.short	0x0015
        /*0012*/ 	.short	0x00a8
        /*0014*/ 	.byte	0x00, 0xf0, 0x11, 0x00


	//----- nvinfo : EIATTR_KPARAM_INFO
	.align		4
.L_13:
        /*0018*/ 	.byte	0x04, 0x17
        /*001a*/ 	.short	(.L_15 - .L_14)
.L_14:
        /*001c*/ 	.word	0x00000000
        /*0020*/ 	.short	0x0014
        /*0022*/ 	.short	0x00a0
        /*0024*/ 	.byte	0x00, 0xf4, 0x21, 0x00


	//----- nvinfo : EIATTR_KPARAM_INFO
	.align		4
.L_15:
        /*0028*/ 	.byte	0x04, 0x17
        /*002a*/ 	.short	(.L_17 - .L_16)
.L_16:
        /*002c*/ 	.word	0x00000000
        /*0030*/ 	.short	0x0013
        /*0032*/ 	.short	0x0098
        /*0034*/ 	.byte	0x00, 0xf4, 0x21, 0x00


	//----- nvinfo : EIATTR_KPARAM_INFO
	.align		4
.L_17:
        /*0038*/ 	.byte	0x04, 0x17
        /*003a*/ 	.short	(.L_19 - .L_18)
.L_18:
        /*003c*/ 	.word	0x00000000
        /*0040*/ 	.short	0x0012
        /*0042*/ 	.short	0x0090
        /*0044*/ 	.byte	0x00, 0xf4, 0x21, 0x00


	//----- nvinfo : EIATTR_KPARAM_INFO
	.align		4
.L_19:
        /*0048*/ 	.byte	0x04, 0x17
        /*004a*/ 	.short	(.L_21 - .L_20)
.L_20:
        /*004c*/ 	.word	0x00000000
        /*0050*/ 	.short	0x0011
        /*0052*/ 	.short	0x0088
        /*0054*/ 	.byte	0x00, 0xf4, 0x21, 0x00


	//----- nvinfo : EIATTR_KPARAM_INFO
	.align		4
.L_21:
        /*0058*/ 	.byte	0x04, 0x17
        /*005a*/ 	.short	(.L_23 - .L_22)
.L_22:
        /*005c*/ 	.word	0x00000000
        /*0060*/ 	.short	0x0010
        /*0062*/ 	.short	0x0080
        /*0064*/ 	.byte	0x00, 0xf4, 0x21, 0x00


	//----- nvinfo : EIATTR_KPARAM_INFO
	.align		4
.L_23:
        /*0068*/ 	.byte	0x04, 0x17
        /*006a*/ 	.short	(.L_25 - .L_24)
.L_24:
        /*006c*/ 	.word	0x00000000
        /*0070*/ 	.short	0x000f
        /*0072*/ 	.short	0x0078
        /*0074*/ 	.byte	0x00, 0xf4, 0x21, 0x00


	//----- nvinfo : EIATTR_KPARAM_INFO
	.align		4
.L_25:
        /*0078*/ 	.byte	0x04, 0x17
        /*007a*/ 	.short	(.L_27 - .L_26)
.L_26:
        /*007c*/ 	.word	0x00000000
        /*0080*/ 	.short	0x000e
        /*0082*/ 	.short	0x0070
        /*0084*/ 	.byte	0x00, 0xf4, 0x21, 0x00


	//----- nvinfo : EIATTR_KPARAM_INFO
	.align		4
.L_27:
        /*0088*/ 	.byte	0x04, 0x17
        /*008a*/ 	.short	(.L_29 - .L_28)
.L_28:
        /*008c*/ 	.word	0x00000000
        /*0090*/ 	.short	0x000d
        /*0092*/ 	.short	0x0068
        /*0094*/ 	.byte	0x00, 0xf4, 0x21, 0x00


	//----- nvinfo : EIATTR_KPARAM_INFO
	.align		4
.L_29:
        /*0098*/ 	.byte	0x04, 0x17
        /*009a*/ 	.short	(.L_31 - .L_30)
.L_30:
        /*009c*/ 	.word	0x00000000
        /*00a0*/ 	.short	0x000c
        /*00a2*/ 	.short	0x0060
        /*00a4*/ 	.byte	0x00, 0xf4, 0x21, 0x00


	//----- nvinfo : EIATTR_KPARAM_INFO
	.align		4
.L_31:
        /*00a8*/ 	.byte	0x04, 0x17
        /*00aa*/ 	.short	(.L_33 - .L_32)
.L_32:
        /*00ac*/ 	.word	0x00000000
        /*00b0*/ 	.short	0x000b
        /*00b2*/ 	.short	0x0058
        /*00b4*/ 	.byte	0x00, 0xf4, 0x21, 0x00


	//----- nvinfo : EIATTR_KPARAM_INFO
	.align		4
.L_33:
        /*00b8*/ 	.byte	0x04, 0x17
        /*00ba*/ 	.short	(.L_35 - .L_34)
.L_34:
        /*00bc*/ 	.word	0x00000000
        /*00c0*/ 	.short	0x000a
        /*00c2*/ 	.short	0x0050
        /*00c4*/ 	.byte	0x00, 0xf4, 0x21, 0x00


	//----- nvinfo : EIATTR_KPARAM_INFO
	.align		4
.L_35:
        /*00c8*/ 	.byte	0x04, 0x17
        /*00ca*/ 	.short	(.L_37 - .L_36)
.L_36:
        /*00cc*/ 	.word	0x00000000
        /*00d0*/ 	.short	0x0009
        /*00d2*/ 	.short	0x0048
        /*00d4*/ 	.byte	0x00, 0xf4, 0x21, 0x00


	//----- nvinfo : EIATTR_KPARAM_INFO
	.align		4
.L_37:
        /*00d8*/ 	.byte	0x04, 0x17
        /*00da*/ 	.short	(.L_39 - .L_38)
.L_38:
        /*00dc*/ 	.word	0x00000000
        /*00e0*/ 	.short	0x0008
        /*00e2*/ 	.short	0x0040
        /*00e4*/ 	.byte	0x00, 0xf4, 0x21, 0x00


	//----- nvinfo : EIATTR_KPARAM_INFO
	.align		4
.L_39:
        /*00e8*/ 	.byte	0x04, 0x17
        /*00ea*/ 	.short	(.L_41 - .L_40)
.L_40:
        /*00ec*/ 	.word	0x00000000
        /*00f0*/ 	.short	0x0007
        /*00f2*/ 	.short	0x0038
        /*00f4*/ 	.byte	0x00, 0xf4, 0x21, 0x00


	//----- nvinfo : EIATTR_KPARAM_INFO
	.align		4
.L_41:
        /*00f8*/ 	.byte	0x04, 0x17
        /*00fa*/ 	.short	(.L_43 - .L_42)
.L_42:
        /*00fc*/ 	.word	0x00000000
        /*0100*/ 	.short	0x0006
        /*0102*/ 	.short	0x0030
        /*0104*/ 	.byte	0x00, 0xf4, 0x21, 0x00


	//----- nvinfo : EIATTR_KPARAM_INFO
	.align		4
.L_43:
        /*0108*/ 	.byte	0x04, 0x17
        /*010a*/ 	.short	(.L_45 - .L_44)
.L_44:
        /*010c*/ 	.word	0x00000000
        /*0110*/ 	.short	0x0005
        /*0112*/ 	.short	0x0028
        /*0114*/ 	.byte	0x00, 0xf4, 0x21, 0x00


	//----- nvinfo : EIATTR_KPARAM_INFO
	.align		4
.L_45:
        /*0118*/ 	.byte	0x04, 0x17
        /*011a*/ 	.short	(.L_47 - .L_46)
.L_46:
        /*011c*/ 	.word	0x00000000
        /*0120*/ 	.short	0x0004
        /*0122*/ 	.short	0x0020
        /*0124*/ 	.byte	0x00, 0xf4, 0x21, 0x00


	//----- nvinfo : EIATTR_KPARAM_INFO
	.align		4
.L_47:
        /*0128*/ 	.byte	0x04, 0x17
        /*012a*/ 	.short	(.L_49 - .L_48)
.L_48:
        /*012c*/ 	.word	0x00000000
        /*0130*/ 	.short	0x0003
        /*0132*/ 	.short	0x0018
        /*0134*/ 	.byte	0x00, 0xf4, 0x21, 0x00


	//----- nvinfo : EIATTR_KPARAM_INFO
	.align		4
.L_49:
        /*0138*/ 	.byte	0x04, 0x17
        /*013a*/ 	.short	(.L_51 - .L_50)
.L_50:
        /*013c*/ 	.word	0x00000000
        /*0140*/ 	.short	0x0002
        /*0142*/ 	.short	0x0010
        /*0144*/ 	.byte	0x00, 0xf4, 0x21, 0x00


	//----- nvinfo : EIATTR_KPARAM_INFO
	.align		4
.L_51:
        /*0148*/ 	.byte	0x04, 0x17
        /*014a*/ 	.short	(.L_53 - .L_52)
.L_52:
        /*014c*/ 	.word	0x00000000
        /*0150*/ 	.short	0x0001
        /*0152*/ 	.short	0x0008
        /*0154*/ 	.byte	0x00, 0xf4, 0x21, 0x00


	//----- nvinfo : EIATTR_KPARAM_INFO
	.align		4
.L_53:
        /*0158*/ 	.byte	0x04, 0x17
        /*015a*/ 	.short	(.L_55 - .L_54)
.L_54:
        /*015c*/ 	.word	0x00000000
        /*0160*/ 	.short	0x0000
        /*0162*/ 	.short	0x0000
        /*0164*/ 	.byte	0x00, 0xf4, 0x21, 0x00


	//----- nvinfo : EIATTR_SPARSE_MMA_MASK
	.align		4
.L_55:
        /*0168*/ 	.byte	0x03, 0x50
        /*016a*/ 	.short	0x0000


	//----- nvinfo : EIATTR_MAXREG_COUNT
	.align		4
        /*016c*/ 	.byte	0x03, 0x1b
        /*016e*/ 	.short	0x00ff


	//----- nvinfo : EIATTR_EXIT_INSTR_OFFSETS
	.align		4
        /*0170*/ 	.byte	0x04, 0x1c
        /*0172*/ 	.short	(.L_57 - .L_56)


	//   ....[0]....
.L_56:
        /*0174*/ 	.word	0x00004f80


	//----- nvinfo : EIATTR_REQNTID
	.align		4
.L_57:
        /*0178*/ 	.byte	0x04, 0x10
        /*017a*/ 	.short	(.L_59 - .L_58)
.L_58:
        /*017c*/ 	.word	0x00000080
        /*0180*/ 	.word	0x00000001
        /*0184*/ 	.word	0x00000001


	//----- nvinfo : EIATTR_CBANK_PARAM_SIZE
	.align		4
.L_59:
        /*0188*/ 	.byte	0x03, 0x19
        /*018a*/ 	.short	0x00ac


	//----- nvinfo : EIATTR_PARAM_CBANK
	.align		4
        /*018c*/ 	.byte	0x04, 0x0a
        /*018e*/ 	.short	(.L_61 - .L_60)
	.align		4
.L_60:
        /*0190*/ 	.word	index@(.nv.constant0.triton_poi_fused_cat_8)
        /*0194*/ 	.short	0x0210
        /*0196*/ 	.short	0x00ac


	//----- nvinfo : EIATTR_SW_WAR
	.align		4
.L_61:
        /*0198*/ 	.byte	0x04, 0x36
        /*019a*/ 	.short	(.L_63 - .L_62)
.L_62:
        /*019c*/ 	.word	0x00000008
.L_63:


//--------------------- .nv.callgraph             --------------------------
	.section	.nv.callgraph,"",@"SHT_CUDA_CALLGRAPH"
	.align	4
	.sectionentsize	8
	.align		4
        /*0000*/ 	.word	0x00000000
	.align		4
        /*0004*/ 	.word	0xffffffff
	.align		4
        /*0008*/ 	.word	0x00000000
	.align		4
        /*000c*/ 	.word	0xfffffffe
	.align		4
        /*0010*/ 	.word	0x00000000
	.align		4
        /*0014*/ 	.word	0xfffffffd
	.align		4
        /*0018*/ 	.word	0x00000000
	.align		4
        /*001c*/ 	.word	0xfffffffc


//--------------------- .nv.constant4             --------------------------
	.section	.nv.constant4,"a",@progbits
	.align	8
	.align		8
.nv.constant4:
        /*0000*/ 	.dword	_$_str
	.align		8
        /*0008*/ 	.dword	_$_str_$_2


//--------------------- .text.triton_poi_fused_cat_8 --------------------------
	.section	.text.triton_poi_fused_cat_8,"ax",@progbits
	.align	128
        .global         triton_poi_fused_cat_8
        .type           triton_poi_fused_cat_8,@function
        .size           triton_poi_fused_cat_8,(.L_x_1 - triton_poi_fused_cat_8)
        .other          triton_poi_fused_cat_8,@"STO_CUDA_ENTRY STV_DEFAULT"
triton_poi_fused_cat_8:
.text.triton_poi_fused_cat_8:
[----:B------:R-:W-:Y:S01]  /*0000*/  LDC R1, c[0x0][0x28] ;  /* 0x00000a00ff017b82 */ /* 0x000fe20000000800 */
[----:B------:R-:W1:Y:S07]  /*0010*/  S2R R0, SR_TID.X ;  /* 0x0000000000007919 */ /* 0x000e6e0000002100 */
[----:B------:R-:W2:Y:S01]  /*0020*/  LDC.64 R10, c[0x0][0x220] ;  /* 0x00008800ff0a7b82 */ /* 0x000ea20000000a00 */
[----:B------:R-:W-:Y:S01]  /*0030*/  CS2R R8, SRZ ;  /* 0x0000000000087805 */ /* 0x000fe2000001ff00 */
[----:B------:R-:W-:Y:S01]  /*0040*/  ULDC.64 UR4, c[0x0][0x208] ;  /* 0x0000820000047ab9 */ /* 0x000fe20000000a00 */
[----:B------:R-:W3:Y:S01]  /*0050*/  S2R R3, SR_CTAID.X ;  /* 0x0000000000037919 */ /* 0x000ee20000002500 */
[----:B------:R-:W-:Y:S01]  /*0060*/  IMAD.MOV.U32 R12, RZ, RZ, RZ ;  /* 0x000000ffff0c7224 */ /* 0x000fe200078e00ff */
[----:B------:R-:W-:Y:S01]  /*0070*/  CS2R R90, SRZ ;  /* 0x00000000005a7805 */ /* 0x000fe2000001ff00 */
[----:B------:R-:W-:Y:S01]  /*0080*/  IMAD.MOV.U32 R100, RZ, RZ, RZ ;  /* 0x000000ffff647224 */ /* 0x000fe200078e00ff */
[----:B------:R-:W-:-:S02]  /*0090*/  CS2R R96, SRZ ;  /* 0x0000000000607805 */ /* 0x000fc4000001ff00 */
[----:B------:R-:W-:Y:S01]  /*00a0*/  CS2R R98, SRZ ;  /* 0x0000000000627805 */ /* 0x000fe2000001ff00 */
[----:B------:R-:W-:Y:S01]  /*00b0*/  IMAD.MOV.U32 R94, RZ, RZ, RZ ;  /* 0x000000ffff5e7224 */ /* 0x000fe200078e00ff */
[----:B------:R-:W-:Y:S01]  /*00c0*/  CS2R R102, SRZ ;  /* 0x0000000000667805 */ /* 0x000fe2000001ff00 */
[----:B------:R-:W-:Y:S01]  /*00d0*/  IMAD.MOV.U32 R114, RZ, RZ, RZ ;  /* 0x000000ffff727224 */ /* 0x000fe200078e00ff */
[----:B------:R-:W-:Y:S02]  /*00e0*/  CS2R R112, SRZ ;  /* 0x0000000000707805 */ /* 0x000fe4000001ff00 */
[----:B------:R-:W-:Y:S01]  /*00f0*/  CS2R R116, SRZ ;  /* 0x0000000000747805 */ /* 0x000fe2000001ff00 */
[----:B------:R-:W-:Y:S01]  /*0100*/  ULDC.64 UR6, c[0x0][0x288] ;  /* 0x0000a20000067ab9 */ /* 0x000fe20000000a00 */
[----:B------:R-:W4:Y:S01]  /*0110*/  LDC.64 R38, c[0x0][0x210] ;  /* 0x00008400ff267b82 */ /* 0x000f220000000a00 */
[----:B------:R-:W-:Y:S02]  /*0120*/  CS2R R62, SRZ ;  /* 0x00000000003e7805 */ /* 0x000fe4000001ff00 */
[----:B------:R-:W-:-:S02]  /*0130*/  CS2R R66, SRZ ;  /* 0x0000000000427805 */ /* 0x000fc4000001ff00 */
[----:B------:R-:W-:Y:S02]  /*0140*/  CS2R R64, SRZ ;  /* 0x0000000000407805 */ /* 0x000fe4000001ff00 */
[----:B------:R-:W-:Y:S02]  /*0150*/  CS2R R72, SRZ ;  /* 0x0000000000487805 */ /* 0x000fe4000001ff00 */
[----:B------:R-:W-:Y:S02]  /*0160*/  CS2R R68, SRZ ;  /* 0x0000000000447805 */ /* 0x000fe4000001ff00 */
[----:B------:R-:W-:Y:S02]  /*0170*/  CS2R R74, SRZ ;  /* 0x00000000004a7805 */ /* 0x000fe4000001ff00 */
        /* <DEDUP_REMOVED lines=8> */
[----:B------:R-:W-:Y:S01]  /*0200*/  CS2R R60, SRZ ;  /* 0x00000000003c7805 */ /* 0x000fe2000001ff00 */
[----:B-1----:R-:W-:Y:S01]  /*0210*/  IMAD.SHL.U32 R0, R0, 0x4, RZ ;  /* 0x0000000400007824 */ /* 0x002fe200078e00ff */
[----:B------:R-:W-:-:S04]  /*0220*/  ULDC.64 UR8, c[0x0][0x260] ;  /* 0x0000980000087ab9 */ /* 0x000fc80000000a00 */
[----:B------:R-:W-:-:S05]  /*0230*/  LOP3.LUT R0, R0, 0x1fc, RZ, 0xc0, !PT ;  /* 0x000001fc00007812 */ /* 0x000fca00078ec0ff */
[----:B---3--:R-:W-:-:S05]  /*0240*/  IMAD R19, R3, 0x400, R0 ;  /* 0x0000040003137824 */ /* 0x008fca00078e0200 */
[----:B------:R-:W-:-:S04]  /*0250*/  SHF.R.S32.HI R0, RZ, 0x1f, R19 ;  /* 0x0000001fff007819 */ /* 0x000fc80000011413 */
[----:B------:R-:W-:-:S04]  /*0260*/  LEA.HI R14, R0, R19, RZ, 0xc ;  /* 0x00000013000e7211 */ /* 0x000fc800078f60ff */
[----:B------:R-:W-:-:S04]  /*0270*/  SHF.R.S32.HI R23, RZ, 0xc, R14 ;  /* 0x0000000cff177819 */ /* 0x000fc8000001140e */
[----:B------:R-:W-:-:S04]  /*0280*/  LEA.HI R0, R23, R23, RZ, 0xa ;  /* 0x0000001717007211 */ /* 0x000fc800078f50ff */
[----:B------:R-:W-:-:S05]  /*0290*/  LOP3.LUT R0, R0, 0xfffffc00, RZ, 0xc0, !PT ;  /* 0xfffffc0000007812 */ /* 0x000fca00078ec0ff */
[----:B------:R-:W-:-:S04]  /*02a0*/  IMAD.IADD R23, R23, 0x1, -R0 ;  /* 0x0000000117177824 */ /* 0x000fc800078e0a00 */
[C---:B--2---:R-:W-:Y:S01]  /*02b0*/  IMAD.WIDE R4, R23.reuse, 0x4, R10 ;  /* 0x0000000417047825 */ /* 0x044fe200078e020a */
[----:B------:R-:W-:-:S13]  /*02c0*/  ISETP.GE.AND P4, PT, R23, 0x180, PT ;  /* 0x000001801700780c */ /* 0x000fda0003f86270 */
[----:B------:R-:W2:Y:S01]  /*02d0*/  @!P4 LDG.E.EL R9, desc[UR4][R4.64] ;  /* 0x000000040409c981 */ /* 0x000ea2000c2e1900 */
[C---:B------:R-:W-:Y:S01]  /*02e0*/  VIADD R18, R19.reuse, 0x200 ;  /* 0x0000020013127836 */ /* 0x040fe20000000000 */
[----:B------:R-:W-:Y:S02]  /*02f0*/  SHF.R.S32.HI R17, RZ, 0x15, R3 ;  /* 0x00000015ff117819 */ /* 0x000fe40000011403 */
[----:B------:R-:W3:Y:S01]  /*0300*/  @!P4 LDG.E.EL R8, desc[UR4][R4.64] ;  /* 0x000000040408c981 */ /* 0x000ee2000c2e1900 */
[C---:B------:R-:W-:Y:S01]  /*0310*/  VIADD R0, R19.reuse, 0x1 ;  /* 0x0000000113007836 */ /* 0x040fe20000000000 */
[----:B------:R-:W-:Y:S01]  /*0320*/  SHF.R.S32.HI R7, RZ, 0x1f, R18 ;  /* 0x0000001fff077819 */ /* 0x000fe20000011412 */
[----:B------:R-:W-:Y:S01]  /*0330*/  VIADD R6, R19, 0x2 ;  /* 0x0000000213067836 */ /* 0x000fe20000000000 */
[----:B------:R-:W-:Y:S01]  /*0340*/  SGXT R17, R17, 0x1 ;  /* 0x000000011111781a */ /* 0x000fe20000000200 */
[----:B------:R-:W5:Y:S01]  /*0350*/  @!P4 LDG.E.EL R12, desc[UR4][R4.64] ;  /* 0x00000004040cc981 */ /* 0x000f62000c2e1900 */
[----:B------:R-:W-:Y:S01]  /*0360*/  LEA.HI R15, R7, R18, RZ, 0xc ;  /* 0x00000012070f7211 */ /* 0x000fe200078f60ff */
[----:B------:R-:W-:Y:S01]  /*0370*/  VIADD R24, R19, 0x203 ;  /* 0x0000020313187836 */ /* 0x000fe20000000000 */
[C---:B------:R-:W-:Y:S01]  /*0380*/  LEA.HI R13, R17.reuse, R0, RZ, 0xc ;  /* 0x00000000110d7211 */ /* 0x040fe200078f60ff */
[----:B------:R1:W2:Y:S01]  /*0390*/  @!P4 LDG.E.EL R91, desc[UR4][R4.64] ;  /* 0x00000004045bc981 */ /* 0x0002a2000c2e1900 */
[----:B------:R-:W-:Y:S01]  /*03a0*/  SHF.R.S32.HI R21, RZ, 0xc, R15 ;  /* 0x0000000cff157819 */ /* 0x000fe2000001140f */
[----:B------:R-:W4:Y:S01]  /*03b0*/  LDC.64 R2, c[0x0][0x298] ;  /* 0x0000a600ff027b82 */ /* 0x000f220000000a00 */
[----:B------:R-:W-:-:S02]  /*03c0*/  LEA.HI R16, R17, R6, RZ, 0xc ;  /* 0x0000000611107211 */ /* 0x000fc400078f60ff */
[----:B------:R-:W-:Y:S02]  /*03d0*/  LOP3.LUT R13, R13, 0xfffff000, RZ, 0xc0, !PT ;  /* 0xfffff0000d0d7812 */ /* 0x000fe400078ec0ff */
[----:B------:R-:W-:Y:S02]  /*03e0*/  LEA.HI R7, R21, R21, RZ, 0xa ;  /* 0x0000001515077211 */ /* 0x000fe400078f50ff */
[----:B------:R-:W-:Y:S01]  /*03f0*/  LOP3.LUT R25, R16, 0xfffff000, RZ, 0xc0, !PT ;  /* 0xfffff00010197812 */ /* 0x000fe200078ec0ff */
[----:B------:R-:W-:Y:S01]  /*0400*/  IMAD.IADD R22, R0, 0x1, -R13 ;  /* 0x0000000100167824 */ /* 0x000fe200078e0a0d */
[----:B------:R-:W-:Y:S01]  /*0410*/  LOP3.LUT R16, R7, 0xfffffc00, RZ, 0xc0, !PT ;  /* 0xfffffc0007107812 */ /* 0x000fe200078ec0ff */
[C---:B------:R-:W-:Y:S02]  /*0420*/  VIADD R0, R19.reuse, 0x3 ;  /* 0x0000000313007836 */ /* 0x040fe40000000000 */
[----:B------:R-:W-:Y:S02]  /*0430*/  VIADD R13, R19, 0x201 ;  /* 0x00000201130d7836 */ /* 0x000fe40000000000 */
[----:B------:R-:W-:Y:S01]  /*0440*/  IMAD.IADD R21, R21, 0x1, -R16 ;  /* 0x0000000115157824 */ /* 0x000fe200078e0a10 */
[----:B------:R-:W-:-:S02]  /*0450*/  LEA.HI R16, R17, R0, RZ, 0xc ;  /* 0x0000000011107211 */ /* 0x000fc400078f60ff */
[----:B------:R-:W-:Y:S02]  /*0460*/  LEA.HI R26, R17, R13, RZ, 0xc ;  /* 0x0000000d111a7211 */ /* 0x000fe400078f60ff */
[----:B-1----:R-:W-:Y:S02]  /*0470*/  LOP3.LUT R5, R16, 0xfffff000, RZ, 0xc0, !PT ;  /* 0xfffff00010057812 */ /* 0x002fe400078ec0ff */
[----:B------:R-:W-:Y:S02]  /*0480*/  ISETP.GE.AND P1, PT, R21, 0x180, PT ;  /* 0x000001801500780c */ /* 0x000fe40003f26270 */
[----:B------:R-:W-:Y:S02]  /*0490*/  LOP3.LUT R26, R26, 0xfffff000, RZ, 0xc0, !PT ;  /* 0xfffff0001a1a7812 */ /* 0x000fe400078ec0ff */
[----:B------:R-:W-:Y:S01]  /*04a0*/  LEA.HI R4, R17, R24, RZ, 0xc ;  /* 0x0000001811047211 */ /* 0x000fe200078f60ff */
[----:B------:R-:W-:Y:S02]  /*04b0*/  IMAD.IADD R16, R0, 0x1, -R5 ;  /* 0x0000000100107824 */ /* 0x000fe400078e0a05 */
[----:B------:R-:W-:Y:S01]  /*04c0*/  IMAD.IADD R0, R13, 0x1, -R26 ;  /* 0x000000010d007824 */ /* 0x000fe200078e0a1a */
[----:B------:R-:W-:Y:S01]  /*04d0*/  LOP3.LUT R13, R4, 0xfffff000, RZ, 0xc0, !PT ;  /* 0xfffff000040d7812 */ /* 0x000fe200078ec0ff */
[----:B------:R-:W-:-:S05]  /*04e0*/  IMAD.WIDE R4, R21, 0x4, R10 ;  /* 0x0000000415047825 */ /* 0x000fca00078e020a */
[----:B------:R-:W2:Y:S04]  /*04f0*/  @!P1 LDG.E.EL R100, desc[UR4][R4.64] ;  /* 0x0000000404649981 */ /* 0x000ea8000c2e1900 */
[----:B------:R-:W3:Y:S01]  /*0500*/  @!P1 LDG.E.EL R97, desc[UR4][R4.64] ;  /* 0x0000000404619981 */ /* 0x000ee2000c2e1900 */
[C---:B------:R-:W-:Y:S01]  /*0510*/  ISETP.GT.AND P3, PT, R23.reuse, 0x37f, PT ;  /* 0x0000037f1700780c */ /* 0x040fe20003f64270 */
[----:B------:R-:W-:Y:S02]  /*0520*/  IMAD.IADD R25, R6, 0x1, -R25 ;  /* 0x0000000106197824 */ /* 0x000fe400078e0a19 */
[----:B0---4-:R-:W-:Y:S01]  /*0530*/  IMAD.WIDE R6, R23, 0x4, R2 ;  /* 0x0000000417067825 */ /* 0x011fe200078e0202 */
[----:B------:R-:W4:Y:S01]  /*0540*/  @!P1 LDG.E.EL R98, desc[UR4][R4.64] ;  /* 0x0000000404629981 */ /* 0x000f22000c2e1900 */
[----:B------:R-:W-:-:S03]  /*0550*/  LEA.HI R10, R17, R19, RZ, 0x16 ;  /* 0x00000013110a7211 */ /* 0x000fc600078fb0ff */
[----:B------:R0:W3:Y:S05]  /*0560*/  @!P1 LDG.E.EL R102, desc[UR4][R4.64] ;  /* 0x0000000404669981 */ /* 0x0000ea000c2e1900 */
[----:B------:R-:W3:Y:S04]  /*0570*/  @P3 LDG.E.EL R94, desc[UR4][R6.64+-0xe00] ;  /* 0xfff20004065e3981 */ /* 0x000ee8000c2e1900 */
[----:B------:R-:W3:Y:S04]  /*0580*/  @P3 LDG.E.EL R99, desc[UR4][R6.64+-0xe00] ;  /* 0xfff2000406633981 */ /* 0x000ee8000c2e1900 */
[----:B------:R-:W3:Y:S01]  /*0590*/  @P3 LDG.E.EL R96, desc[UR4][R6.64+-0xe00] ;  /* 0xfff2000406603981 */ /* 0x000ee2000c2e1900 */
[----:B------:R-:W-:-:S02]  /*05a0*/  SHF.R.S32.HI R10, RZ, 0x16, R10 ;  /* 0x00000016ff0a7819 */ /* 0x000fc4000001140a */
[----:B------:R-:W-:Y:S01]  /*05b0*/  LOP3.LUT R14, R14, 0xfffff000, RZ, 0xc0, !PT ;  /* 0xfffff0000e0e7812 */ /* 0x000fe200078ec0ff */
[----:B------:R1:W3:Y:S02]  /*05c0*/  @P3 LDG.E.EL R114, desc[UR4][R6.64+-0xe00] ;  /* 0xfff2000406723981 */ /* 0x0002e4000c2e1900 */
[----:B------:R-:W-:Y:S02]  /*05d0*/  IMAD.SHL.U32 R11, R10, 0x100000, RZ ;  /* 0x001000000a0b7824 */ /* 0x000fe400078e00ff */
[----:B------:R-:W-:Y:S02]  /*05e0*/  IMAD.IADD R14, R19, 0x1, -R14 ;  /* 0x00000001130e7824 */ /* 0x000fe400078e0a0e */
[--C-:B------:R-:W-:Y:S02]  /*05f0*/  IMAD R28, R22, 0x100, R11.reuse ;  /* 0x00000100161c7824 */ /* 0x100fe400078e020b */
[--C-:B------:R-:W-:Y:S02]  /*0600*/  IMAD R26, R14, 0x100, R11.reuse ;  /* 0x000001000e1a7824 */ /* 0x100fe400078e020b */
[--C-:B------:R-:W-:Y:S01]  /*0610*/  IMAD R30, R25, 0x100, R11.reuse ;  /* 0x00000100191e7824 */ /* 0x100fe200078e020b */
[----:B------:R-:W-:Y:S01]  /*0620*/  IADD3 R48, P5, R23, R28, RZ ;  /* 0x0000001c17307210 */ /* 0x000fe20007fbe0ff */
[----:B------:R-:W-:Y:S01]  /*0630*/  IMAD R32, R16, 0x100, R11 ;  /* 0x0000010010207824 */ /* 0x000fe200078e020b */
[----:B------:R-:W-:-:S04]  /*0640*/  SHF.R.S32.HI R11, RZ, 0x1f, R23 ;  /* 0x0000001fff0b7819 */ /* 0x000fc80000011417 */
[----:B------:R-:W-:Y:S02]  /*0650*/  LEA.HI.X.SX32 R47, R28, R11, 0x1, P5 ;  /* 0x0000000b1c2f7211 */ /* 0x000fe400028f0eff */
[C---:B------:R-:W-:Y:S01]  /*0660*/  ISETP.GT.AND P5, PT, R21.reuse, 0x37f, PT ;  /* 0x0000037f1500780c */ /* 0x040fe20003fa4270 */
[----:B------:R-:W-:-:S12]  /*0670*/  IMAD.WIDE R2, R21, 0x4, R2 ;  /* 0x0000000415027825 */ /* 0x000fd800078e0202 */
[----:B------:R-:W3:Y:S04]  /*0680*/  @P5 LDG.E.EL R113, desc[UR4][R2.64+-0xe00] ;  /* 0xfff2000402715981 */ /* 0x000ee8000c2e1900 */
[----:B------:R-:W4:Y:S01]  /*0690*/  @P5 LDG.E.EL R112, desc[UR4][R2.64+-0xe00] ;  /* 0xfff2000402705981 */ /* 0x000f22000c2e1900 */
[----:B------:R-:W-:-:S03]  /*06a0*/  VIADD R20, R19, 0x202 ;  /* 0x0000020213147836 */ /* 0x000fc60000000000 */
[----:B------:R-:W4:Y:S02]  /*06b0*/  @P5 LDG.E.EL R116, desc[UR4][R2.64+-0xe00] ;  /* 0xfff2000402745981 */ /* 0x000f24000c2e1900 */
[----:B------:R-:W-:Y:S02]  /*06c0*/  LEA.HI R27, R17, R20, RZ, 0xc ;  /* 0x00000014111b7211 */ /* 0x000fe400078f60ff */
[----:B------:R0:W4:Y:S01]  /*06d0*/  @P5 LDG.E.EL R117, desc[UR4][R2.64+-0xe00] ;  /* 0xfff2000402755981 */ /* 0x000122000c2e1900 */
[----:B------:R-:W-:Y:S01]  /*06e0*/  IMAD.SHL.U32 R34, R10, 0x80000, RZ ;  /* 0x000800000a227824 */ /* 0x000fe200078e00ff */
[----:B------:R-:W-:Y:S02]  /*06f0*/  LOP3.LUT R27, R27, 0xfffff000, RZ, 0xc0, !PT ;  /* 0xfffff0001b1b7812 */ /* 0x000fe400078ec0ff */
[----:B------:R-:W-:Y:S02]  /*0700*/  IADD3 R46, P6, R23, R26, RZ ;  /* 0x0000001a172e7210 */ /* 0x000fe40007fde0ff */
[----:B------:R-:W-:Y:S01]  /*0710*/  IADD3 R50, P2, R23, R30, RZ ;  /* 0x0000001e17327210 */ /* 0x000fe20007f5e0ff */
[----:B------:R-:W-:Y:S01]  /*0720*/  IMAD.IADD R20, R20, 0x1, -R27 ;  /* 0x0000000114147824 */ /* 0x000fe200078e0a1b */
[----:B------:R-:W-:-:S02]  /*0730*/  LEA.HI.X.SX32 R45, R26, R11, 0x1, P6 ;  /* 0x0000000b1a2d7211 */ /* 0x000fc400030f0eff */
[----:B------:R-:W-:Y:S02]  /*0740*/  IADD3 R52, P0, R23, R32, RZ ;  /* 0x0000002017347210 */ /* 0x000fe40007f1e0ff */
[----:B------:R-:W-:Y:S02]  /*0750*/  IADD3 R27, P6, R23, R34, RZ ;  /* 0x00000022171b7210 */ /* 0x000fe40007fde0ff */
[----:B------:R-:W-:Y:S02]  /*0760*/  LOP3.LUT R15, R15, 0xfffff000, RZ, 0xc0, !PT ;  /* 0xfffff0000f0f7812 */ /* 0x000fe400078ec0ff */
[-C--:B------:R-:W-:Y:S02]  /*0770*/  LEA.HI.X.SX32 R49, R30, R11.reuse, 0x1, P2 ;  /* 0x0000000b1e317211 */ /* 0x080fe400010f0eff */
[-C--:B------:R-:W-:Y:S02]  /*0780*/  LEA.HI.X.SX32 R51, R32, R11.reuse, 0x1, P0 ;  /* 0x0000000b20337211 */ /* 0x080fe400000f0eff */
[----:B------:R-:W-:Y:S01]  /*0790*/  LEA.HI.X.SX32 R29, R34, R11, 0x1, P6 ;  /* 0x0000000b221d7211 */ /* 0x000fe200030f0eff */
[----:B------:R-:W-:Y:S01]  /*07a0*/  IMAD R11, R10, 0x180000, R23 ;  /* 0x001800000a0b7824 */ /* 0x000fe200078e0217 */
[----:B------:R-:W-:Y:S01]  /*07b0*/  LEA.HI R17, R17, R18, RZ, 0x16 ;  /* 0x0000001211117211 */ /* 0x000fe200078fb0ff */
[----:B------:R-:W-:-:S02]  /*07c0*/  IMAD.IADD R18, R18, 0x1, -R15 ;  /* 0x0000000112127824 */ /* 0x000fc400078e0a0f */
[----:B------:R-:W-:Y:S02]  /*07d0*/  IMAD.SHL.U32 R10, R14, 0x80, RZ ;  /* 0x000000800e0a7824 */ /* 0x000fe400078e00ff */
[----:B------:R-:W-:Y:S02]  /*07e0*/  IMAD.SHL.U32 R15, R22, 0x80, RZ ;  /* 0x00000080160f7824 */ /* 0x000fe400078e00ff */
[----:B------:R-:W-:Y:S01]  /*07f0*/  IMAD.SHL.U32 R26, R25, 0x80, RZ ;  /* 0x00000080191a7824 */ /* 0x000fe200078e00ff */
[----:B0-----:R-:W-:Y:S01]  /*0800*/  IADD3 R5, P6, R10, R27, RZ ;  /* 0x0000001b0a057210 */ /* 0x001fe20007fde0ff */
[----:B------:R-:W-:Y:S01]  /*0810*/  IMAD.IADD R24, R24, 0x1, -R13 ;  /* 0x0000000118187824 */ /* 0x000fe200078e0a0d */
[----:B-1----:R-:W-:Y:S01]  /*0820*/  IADD3 R7, P0, R15, R27, RZ ;  /* 0x0000001b0f077210 */ /* 0x002fe20007f1e0ff */
[--C-:B------:R-:W-:Y:S02]  /*0830*/  IMAD R13, R14, 0x180, R11.reuse ;  /* 0x000001800e0d7824 */ /* 0x100fe400078e020b */
[----:B------:R-:W-:-:S02]  /*0840*/  IMAD R41, R22, 0x180, R11 ;  /* 0x0000018016297824 */ /* 0x000fc400078e020b */
[--C-:B------:R-:W-:Y:S02]  /*0850*/  IMAD R43, R25, 0x180, R11.reuse ;  /* 0x00000180192b7824 */ /* 0x100fe400078e020b */
[C---:B------:R-:W-:Y:S01]  /*0860*/  IMAD R53, R16.reuse, 0x180, R11 ;  /* 0x0000018010357824 */ /* 0x040fe200078e020b */
[----:B------:R-:W-:Y:S01]  /*0870*/  IADD3 R11, P2, R26, R27, RZ ;  /* 0x0000001b1a0b7210 */ /* 0x000fe20007f5e0ff */
[----:B------:R-:W-:Y:S01]  /*0880*/  IMAD.SHL.U32 R16, R16, 0x80, RZ ;  /* 0x0000008010107824 */ /* 0x000fe200078e00ff */
[-C--:B------:R-:W-:Y:S02]  /*0890*/  LEA.HI.X.SX32 R14, R10, R29.reuse, 0x1, P6 ;  /* 0x0000001d0a0e7211 */ /* 0x080fe400030f0eff */
[-C--:B------:R-:W-:Y:S02]  /*08a0*/  LEA.HI.X.SX32 R10, R15, R29.reuse, 0x1, P0 ;  /* 0x0000001d0f0a7211 */ /* 0x080fe400000f0eff */
[----:B------:R-:W-:Y:S02]  /*08b0*/  LEA.HI.X.SX32 R26, R26, R29, 0x1, P2 ;  /* 0x0000001d1a1a7211 */ /* 0x000fe400010f0eff */
[----:B------:R-:W-:-:S02]  /*08c0*/  LEA R4, P0, R5, UR6, 0x2 ;  /* 0x0000000605047c11 */ /* 0x000fc4000f8010ff */
[----:B------:R-:W-:Y:S02]  /*08d0*/  LEA R6, P2, R7, UR6, 0x2 ;  /* 0x0000000607067c11 */ /* 0x000fe4000f8410ff */
[----:B------:R-:W-:Y:S02]  /*08e0*/  SHF.R.S32.HI R22, RZ, 0x16, R17 ;  /* 0x00000016ff167819 */ /* 0x000fe40000011411 */
[----:B------:R-:W-:Y:S02]  /*08f0*/  IADD3 R25, P6, R16, R27, RZ ;  /* 0x0000001b10197210 */ /* 0x000fe40007fde0ff */
[----:B------:R-:W-:Y:S01]  /*0900*/  LEA.HI.X R5, R5, UR7, R14, 0x2, P0 ;  /* 0x0000000705057c11 */ /* 0x000fe200080f140e */
[----:B------:R-:W-:Y:S01]  /*0910*/  IMAD.SHL.U32 R28, R22, 0x80000, RZ ;  /* 0x00080000161c7824 */ /* 0x000fe200078e00ff */
[----:B------:R-:W-:Y:S02]  /*0920*/  LEA.HI.X R7, R7, UR7, R10, 0x2, P2 ;  /* 0x0000000707077c11 */ /* 0x000fe400090f140a */
[----:B------:R-:W-:-:S02]  /*0930*/  LEA.HI.X.SX32 R16, R16, R29, 0x1, P6 ;  /* 0x0000001d10107211 */ /* 0x000fc400030f0eff */
[----:B------:R-:W-:Y:S02]  /*0940*/  LEA R10, P0, R11, UR6, 0x2 ;  /* 0x000000060b0a7c11 */ /* 0x000fe4000f8010ff */
[----:B------:R-:W-:Y:S02]  /*0950*/  LEA R14, P2, R25, UR6, 0x2 ;  /* 0x00000006190e7c11 */ /* 0x000fe4000f8410ff */
[----:B------:R-:W-:Y:S02]  /*0960*/  LEA.HI.X R11, R11, UR7, R26, 0x2, P0 ;  /* 0x000000070b0b7c11 */ /* 0x000fe400080f141a */
[----:B------:R-:W-:Y:S01]  /*0970*/  LEA.HI.X R15, R25, UR7, R16, 0x2, P2 ;  /* 0x00000007190f7c11 */ /* 0x000fe200090f1410 */
[----:B------:R-:W-:Y:S01]  /*0980*/  IMAD.SHL.U32 R16, R18, 0x80, RZ ;  /* 0x0000008012107824 */ /* 0x000fe200078e00ff */
[----:B------:R-:W-:Y:S02]  /*0990*/  SHF.R.S32.HI R25, RZ, 0x1f, R21 ;  /* 0x0000001fff197819 */ /* 0x000fe40000011415 */
[----:B------:R-:W-:Y:S01]  /*09a0*/  IADD3 R33, P0, R21, R28, RZ ;  /* 0x0000001c15217210 */ /* 0x000fe20007f1e0ff */
[----:B------:R-:W-:-:S03]  /*09b0*/  IMAD.SHL.U32 R27, R24, 0x80, RZ ;  /* 0x00000080181b7824 */ /* 0x000fc600078e00ff */
[----:B------:R-:W-:Y:S01]  /*09c0*/  LEA.HI.X.SX32 R34, R28, R25, 0x1, P0 ;  /* 0x000000191c227211 */ /* 0x000fe200000f0eff */
[----:B------:R-:W-:Y:S01]  /*09d0*/  IMAD.SHL.U32 R17, R0, 0x80, RZ ;  /* 0x0000008000117824 */ /* 0x000fe200078e00ff */
[----:B------:R-:W-:Y:S01]  /*09e0*/  IADD3 R31, P0, R16, R33, RZ ;  /* 0x00000021101f7210 */ /* 0x000fe20007f1e0ff */
[----:B------:R-:W-:-:S03]  /*09f0*/  IMAD.SHL.U32 R26, R20, 0x80, RZ ;  /* 0x00000080141a7824 */ /* 0x000fc600078e00ff */
[-C--:B------:R-:W-:Y:S02]  /*0a00*/  LEA.HI.X.SX32 R32, R16, R34.reuse, 0x1, P0 ;  /* 0x0000002210207211 */ /* 0x080fe400000f0eff */
[----:B------:R-:W-:Y:S02]  /*0a10*/  IADD3 R28, P0, R27, R33, RZ ;  /* 0x000000211b1c7210 */ /* 0x000fe40007f1e0ff */
[----:B------:R-:W-:Y:S02]  /*0a20*/  IADD3 R30, P6, R17, R33, RZ ;  /* 0x00000021111e7210 */ /* 0x000fe40007fde0ff */
[-C--:B------:R-:W-:Y:S02]  /*0a30*/  LEA.HI.X.SX32 R27, R27, R34.reuse, 0x1, P0 ;  /* 0x000000221b1b7211 */ /* 0x080fe400000f0eff */
[----:B------:R-:W-:Y:S02]  /*0a40*/  IADD3 R29, P2, R26, R33, RZ ;  /* 0x000000211a1d7210 */ /* 0x000fe40007f5e0ff */
[----:B------:R-:W-:-:S02]  /*0a50*/  LEA.HI.X.SX32 R17, R17, R34, 0x1, P6 ;  /* 0x0000002211117211 */ /* 0x000fc400030f0eff */
[----:B------:R-:W-:Y:S02]  /*0a60*/  LEA R16, P0, R30, UR6, 0x2 ;  /* 0x000000061e107c11 */ /* 0x000fe4000f8010ff */
[----:B------:R-:W-:Y:S02]  /*0a70*/  LEA.HI.X.SX32 R26, R26, R34, 0x1, P2 ;  /* 0x000000221a1a7211 */ /* 0x000fe400010f0eff */
[----:B------:R-:W-:Y:S02]  /*0a80*/  LEA.HI.X R17, R30, UR7, R17, 0x2, P0 ;  /* 0x000000071e117c11 */ /* 0x000fe400080f1411 */
[C---:B------:R-:W-:Y:S02]  /*0a90*/  LEA R34, P2, R29.reuse, UR6, 0x2 ;  /* 0x000000061d227c11 */ /* 0x040fe4000f8410ff */
[----:B------:R-:W-:Y:S02]  /*0aa0*/  LEA R36, P0, R28, UR6, 0x2 ;  /* 0x000000061c247c11 */ /* 0x000fe4000f8010ff */
[----:B------:R-:W-:-:S02]  /*0ab0*/  LEA.HI.X R35, R29, UR7, R26, 0x2, P2 ;  /* 0x000000071d237c11 */ /* 0x000fc400090f141a */
[----:B------:R-:W-:Y:S02]  /*0ac0*/  LEA.HI.X R37, R28, UR7, R27, 0x2, P0 ;  /* 0x000000071c257c11 */ /* 0x000fe400080f141b */
[----:B------:R-:W-:Y:S02]  /*0ad0*/  CS2R R26, SRZ ;  /* 0x00000000001a7805 */ /* 0x000fe4000001ff00 */
[----:B------:R-:W-:-:S04]  /*0ae0*/  LEA R2, P6, R31, UR6, 0x2 ;  /* 0x000000061f027c11 */ /* 0x000fc8000f8c10ff */
[----:B------:R-:W-:Y:S01]  /*0af0*/  LEA.HI.X R3, R31, UR7, R32, 0x2, P6 ;  /* 0x000000071f037c11 */ /* 0x000fe2000b0f1420 */
[----:B------:R0:W4:Y:S01]  /*0b00*/  @P3 LDG.E.EL R27, desc[UR4][R6.64+-0xe00] ;  /* 0xfff20004061b3981 */ /* 0x000122000c2e1900 */
[----:B------:R-:W-:Y:S01]  /*0b10*/  VIADD R31, R23, 0xfffffd80 ;  /* 0xfffffd80171f7836 */ /* 0x000fe20000000000 */
[----:B------:R-:W-:Y:S02]  /*0b20*/  CS2R R28, SRZ ;  /* 0x00000000001c7805 */ /* 0x000fe4000001ff00 */
[----:B------:R-:W-:Y:S01]  /*0b30*/  SHF.L.U64.HI R45, R46, 0x2, R45 ;  /* 0x000000022e2d7819 */ /* 0x000fe2000001022d */
[----:B------:R1:W4:Y:S01]  /*0b40*/  @P3 LDG.E.EL R26, desc[UR4][R4.64+-0xe00] ;  /* 0xfff20004041a3981 */ /* 0x000322000c2e1900 */
[----:B------:R-:W-:Y:S02]  /*0b50*/  SHF.L.U64.HI R47, R48, 0x2, R47 ;  /* 0x00000002302f7819 */ /* 0x000fe4000001022f */
[----:B------:R-:W-:Y:S02]  /*0b60*/  CS2R R86, SRZ ;  /* 0x0000000000567805 */ /* 0x000fe4000001ff00 */
[----:B------:R-:W-:Y:S01]  /*0b70*/  SHF.L.U64.HI R49, R50, 0x2, R49 ;  /* 0x0000000232317819 */ /* 0x000fe20000010231 */
[----:B------:R1:W4:Y:S01]  /*0b80*/  @P3 LDG.E.EL R28, desc[UR4][R10.64+-0xe00] ;  /* 0xfff200040a1c3981 */ /* 0x000322000c2e1900 */
[----:B------:R-:W-:Y:S01]  /*0b90*/  SHF.L.U64.HI R51, R52, 0x2, R51 ;  /* 0x0000000234337819 */ /* 0x000fe20000010233 */
[----:B0-----:R-:W-:-:S04]  /*0ba0*/  IMAD.WIDE R6, R41, 0x4, R38 ;  /* 0x0000000429067825 */ /* 0x001fc800078e0226 */
[----:B------:R-:W-:Y:S01]  /*0bb0*/  IMAD.MOV.U32 R44, RZ, RZ, 0x3e800000 ;  /* 0x3e800000ff2c7424 */ /* 0x000fe200078e00ff */
[----:B------:R-:W0:Y:S01]  /*0bc0*/  LDC.64 R40, c[0x0][0x218] ;  /* 0x00008600ff287b82 */ /* 0x000e220000000a00 */
[----:B------:R-:W-:Y:S02]  /*0bd0*/  ISETP.GE.U32.AND P2, PT, R31, 0x100, PT ;  /* 0x000001001f00780c */ /* 0x000fe40003f46070 */
[----:B------:R-:W-:Y:S01]  /*0be0*/  CS2R R30, SRZ ;  /* 0x00000000001e7805 */ /* 0x000fe2000001ff00 */
[----:B-1----:R-:W-:Y:S01]  /*0bf0*/  IMAD.WIDE R4, R13, 0x4, R38 ;  /* 0x000000040d047825 */ /* 0x002fe200078e0226 */
[----:B------:R-:W-:Y:S01]  /*0c00*/  CS2R R32, SRZ ;  /* 0x0000000000207805 */ /* 0x000fe2000001ff00 */
[----:B------:R-:W4:Y:S01]  /*0c10*/  @P3 LDG.E.EL R29, desc[UR4][R14.64+-0xe00] ;  /* 0xfff200040e1d3981 */ /* 0x000f22000c2e1900 */
[----:B------:R-:W-:Y:S02]  /*0c20*/  CS2R R84, SRZ ;  /* 0x0000000000547805 */ /* 0x000fe4000001ff00 */
[----:B------:R-:W-:-:S02]  /*0c30*/  CS2R R88, SRZ ;  /* 0x0000000000587805 */ /* 0x000fc4000001ff00 */
[----:B------:R-:W-:Y:S01]  /*0c40*/  CS2R R92, SRZ ;  /* 0x00000000005c7805 */ /* 0x000fe2000001ff00 */
[----:B------:R1:W4:Y:S01]  /*0c50*/  @P5 LDG.E.EL R30, desc[UR4][R2.64+-0xe00] ;  /* 0xfff20004021e5981 */ /* 0x000322000c2e1900 */
[----:B------:R-:W-:Y:S02]  /*0c60*/  IMAD R13, R22, 0x180000, R21 ;  /* 0x00180000160d7824 */ /* 0x000fe400078e0215 */
[----:B------:R-:W-:Y:S01]  /*0c70*/  IMAD.MOV.U32 R104, RZ, RZ, RZ ;  /* 0x000000ffff687224 */ /* 0x000fe200078e00ff */
[----:B------:R1:W4:Y:S01]  /*0c80*/  @!P4 LDG.E.EL R63, desc[UR4][R4.64] ;  /* 0x00000004043fc981 */ /* 0x000322000c2e1900 */
[--C-:B------:R-:W-:Y:S01]  /*0c90*/  IMAD.WIDE R10, R43, 0x4, R38.reuse ;  /* 0x000000042b0a7825 */ /* 0x100fe200078e0226 */
[----:B------:R-:W-:Y:S01]  /*0ca0*/  CS2R R120, SRZ ;  /* 0x0000000000787805 */ /* 0x000fe2000001ff00 */
[----:B------:R-:W-:Y:S01]  /*0cb0*/  ULDC.64 UR6, c[0x0][0x238] ;  /* 0x00008e0000067ab9 */ /* 0x000fe20000000a00 */
[----:B------:R1:W4:Y:S02]  /*0cc0*/  @P5 LDG.E.EL R31, desc[UR4][R16.64+-0xe00] ;  /* 0xfff20004101f5981 */ /* 0x000324000c2e1900 */
[----:B-1----:R-:W1:Y:S02]  /*0cd0*/  LDC.64 R2, c[0x0][0x270] ;  /* 0x00009c00ff027b82 */ /* 0x002e640000000a00 */
[----:B------:R0:W4:Y:S01]  /*0ce0*/  @!P4 LDG.E.EL R65, desc[UR4][R10.64] ;  /* 0x000000040a41c981 */ /* 0x000122000c2e1900 */
[----:B------:R-:W-:-:S03]  /*0cf0*/  IMAD.WIDE R4, R53, 0x4, R38 ;  /* 0x0000000435047825 */ /* 0x000fc600078e0226 */
[----:B------:R-:W4:Y:S01]  /*0d00*/  @!P4 LDG.E.EL R64, desc[UR4][R6.64] ;  /* 0x000000040640c981 */ /* 0x000f22000c2e1900 */
[----:B------:R-:W-:-:S03]  /*0d10*/  IMAD R17, R0, 0x180, R13 ;  /* 0x0000018000117824 */ /* 0x000fc600078e020d */
[----:B------:R0:W4:Y:S02]  /*0d20*/  @!P4 LDG.E.EL R66, desc[UR4][R4.64] ;  /* 0x000000040442c981 */ /* 0x000124000c2e1900 */
[----:B0-----:R-:W-:Y:S02]  /*0d30*/  IMAD.WIDE R10, R17, 0x4, R38 ;  /* 0x00000004110a7825 */ /* 0x001fe400078e0226 */
[----:B------:R-:W4:Y:S02]  /*0d40*/  @P5 LDG.E.EL R32, desc[UR4][R34.64+-0xe00] ;  /* 0xfff2000422205981 */ /* 0x000f24000c2e1900 */
[----:B------:R-:W-:Y:S02]  /*0d50*/  IMAD R15, R18, 0x180, R13 ;  /* 0x00000180120f7824 */ /* 0x000fe400078e020d */
[----:B------:R0:W4:Y:S01]  /*0d60*/  @!P1 LDG.E.EL R68, desc[UR4][R10.64] ;  /* 0x000000040a449981 */ /* 0x000122000c2e1900 */
[----:B------:R-:W-:-:S03]  /*0d70*/  IMAD.WIDE R4, R23, 0x4, R40 ;  /* 0x0000000417047825 */ /* 0x000fc600078e0228 */
[----:B------:R5:W4:Y:S01]  /*0d80*/  @P5 LDG.E.EL R33, desc[UR4][R36.64+-0xe00] ;  /* 0xfff2000424215981 */ /* 0x000b22000c2e1900 */
[----:B------:R-:W-:-:S03]  /*0d90*/  IMAD.WIDE R6, R15, 0x4, R38 ;  /* 0x000000040f067825 */ /* 0x000fc600078e0226 */
[----:B------:R-:W4:Y:S01]  /*0da0*/  @!P4 LDG.E.EL R73, desc[UR4][R4.64] ;  /* 0x000000040449c981 */ /* 0x000f22000c2e1900 */
[----:B0-----:R-:W-:-:S03]  /*0db0*/  IMAD.WIDE R10, R21, 0x4, R40 ;  /* 0x00000004150a7825 */ /* 0x001fc600078e0228 */
[----:B------:R-:W4:Y:S01]  /*0dc0*/  @!P4 LDG.E.EL R74, desc[UR4][R4.64] ;  /* 0x00000004044ac981 */ /* 0x000f22000c2e1900 */
[----:B------:R-:W-:Y:S01]  /*0dd0*/  IMAD R35, R20, 0x180, R13 ;  /* 0x0000018014237824 */ /* 0x000fe200078e020d */
[----:B-----5:R-:W0:Y:S02]  /*0de0*/  LDC.64 R36, c[0x0][0x228] ;  /* 0x00008a00ff247b82 */ /* 0x020e240000000a00 */
[----:B------:R5:W4:Y:S01]  /*0df0*/  @!P1 LDG.E.EL R67, desc[UR4][R6.64] ;  /* 0x0000000406439981 */ /* 0x000b22000c2e1900 */
[----:B------:R-:W-:-:S03]  /*0e00*/  IMAD.WIDE R14, R35, 0x4, R38 ;  /* 0x00000004230e7825 */ /* 0x000fc600078e0226 */
[----:B------:R-:W4:Y:S01]  /*0e10*/  @!P1 LDG.E.EL R77, desc[UR4][R10.64] ;  /* 0x000000040a4d9981 */ /* 0x000f22000c2e1900 */
[----:B-1----:R-:W-:-:S03]  /*0e20*/  IMAD.WIDE R34, R23, 0x4, R2 ;  /* 0x0000000417227825 */ /* 0x002fc600078e0202 */
[----:B------:R-:W4:Y:S01]  /*0e30*/  @!P4 LDG.E.EL R75, desc[UR4][R4.64] ;  /* 0x00000004044bc981 */ /* 0x000f22000c2e1900 */
[----:B-----5:R-:W1:Y:S03]  /*0e40*/  LDC.64 R6, c[0x0][0x230] ;  /* 0x00008c00ff067b82 */ /* 0x020e660000000a00 */
[----:B------:R-:W5:Y:S04]  /*0e50*/  @!P2 LDG.E.EL R71, desc[UR4][R34.64+-0xa00] ;  /* 0xfff600042247a981 */ /* 0x000f68000c2e1900 */
[----:B------:R2:W5:Y:S04]  /*0e60*/  @!P4 LDG.E.EL R76, desc[UR4][R4.64] ;  /* 0x00000004044cc981 */ /* 0x000568000c2e1900 */
[----:B------:R-:W5:Y:S01]  /*0e70*/  @!P1 LDG.E.EL R78, desc[UR4][R10.64] ;  /* 0x000000040a4e9981 */ /* 0x000f62000c2e1900 */
[----:B------:R-:W-:-:S03]  /*0e80*/  IMAD.MOV.U32 R53, RZ, RZ, RZ ;  /* 0x000000ffff357224 */ /* 0x000fc600078e00ff */
[----:B------:R-:W5:Y:S01]  /*0e90*/  @!P2 LDG.E.EL R72, desc[UR4][R34.64+-0xa00] ;  /* 0xfff600042248a981 */ /* 0x000f62000c2e1900 */
[----:B--2---:R-:W2:Y:S01]  /*0ea0*/  LDC.64 R4, c[0x0][0x290] ;  /* 0x0000a400ff047b82 */ /* 0x004ea20000000a00 */
[----:B------:R-:W-:Y:S02]  /*0eb0*/  SEL R9, R9, RZ, !P4 ;  /* 0x000000ff09097207 */ /* 0x000fe40006000000 */
[----:B------:R0:W5:Y:S04]  /*0ec0*/  @!P1 LDG.E.EL R69, desc[UR4][R14.64] ;  /* 0x000000040e459981 */ /* 0x000168000c2e1900 */
[----:B------:R-:W5:Y:S01]  /*0ed0*/  @!P2 LDG.E.EL R53, desc[UR4][R34.64+-0xa00] ;  /* 0xfff600042235a981 */ /* 0x000f62000c2e1900 */
[----:B------:R-:W-:-:S03]  /*0ee0*/  FADD R119, R9, 0.0010000000474974513054 ;  /* 0x3a83126f09777421 */ /* 0x000fc60000000000 */
[----:B------:R0:W5:Y:S02]  /*0ef0*/  @!P2 LDG.E.EL R54, desc[UR4][R34.64+-0xa00] ;  /* 0xfff600042236a981 */ /* 0x000164000c2e1900 */
[----:B0-----:R-:W-:Y:S02]  /*0f00*/  IMAD.WIDE R14, R23, 0x4, R36 ;  /* 0x00000004170e7825 */ /* 0x001fe400078e0224 */
[----:B------:R-:W5:Y:S04]  /*0f10*/  @!P1 LDG.E.EL R79, desc[UR4][R10.64] ;  /* 0x000000040a4f9981 */ /* 0x000f68000c2e1900 */
[----:B------:R0:W5:Y:S01]  /*0f20*/  @!P1 LDG.E.EL R80, desc[UR4][R10.64] ;  /* 0x000000040a509981 */ /* 0x000162000c2e1900 */
[----:B------:R-:W-:-:S03]  /*0f30*/  CS2R R34, SRZ ;  /* 0x0000000000227805 */ /* 0x000fc6000001ff00 */
[----:B------:R-:W5:Y:S01]  /*0f40*/  @!P4 LDG.E.EL R81, desc[UR4][R14.64] ;  /* 0x000000040e51c981 */ /* 0x000f62000c2e1900 */
[----:B------:R-:W-:-:S03]  /*0f50*/  IMAD R13, R24, 0x180, R13 ;  /* 0x00000180180d7824 */ /* 0x000fc600078e020d */
[----:B------:R-:W5:Y:S01]  /*0f60*/  @!P4 LDG.E.EL R82, desc[UR4][R14.64] ;  /* 0x000000040e52c981 */ /* 0x000f62000c2e1900 */
[----:B0-----:R-:W-:-:S03]  /*0f70*/  IMAD.WIDE R10, R21, 0x4, R36 ;  /* 0x00000004150a7825 */ /* 0x001fc600078e0224 */
[----:B------:R-:W5:Y:S04]  /*0f80*/  @!P4 LDG.E.EL R83, desc[UR4][R14.64] ;  /* 0x000000040e53c981 */ /* 0x000f68000c2e1900 */
[----:B------:R1:W5:Y:S01]  /*0f90*/  @!P4 LDG.E.EL R55, desc[UR4][R14.64] ;  /* 0x000000040e37c981 */ /* 0x000362000c2e1900 */
[----:B------:R-:W-:Y:S01]  /*0fa0*/  IMAD.SHL.U32 R46, R46, 0x4, RZ ;  /* 0x000000042e2e7824 */ /* 0x000fe200078e00ff */
[----:B------:R-:W0:Y:S02]  /*0fb0*/  MUFU.SQRT R119, R119 ;  /* 0x0000007700777308 */ /* 0x000e240000002000 */
[----:B------:R-:W5:Y:S04]  /*0fc0*/  @!P1 LDG.E.EL R56, desc[UR4][R10.64] ;  /* 0x000000040a389981 */ /* 0x000f68000c2e1900 */
[----:B------:R-:W5:Y:S01]  /*0fd0*/  @!P1 LDG.E.EL R57, desc[UR4][R10.64] ;  /* 0x000000040a399981 */ /* 0x000f62000c2e1900 */
[----:B-1----:R-:W-:-:S03]  /*0fe0*/  IMAD.WIDE R14, R23, 0x4, R6 ;  /* 0x00000004170e7825 */ /* 0x002fc600078e0206 */
[----:B------:R-:W5:Y:S04]  /*0ff0*/  @!P1 LDG.E.EL R58, desc[UR4][R10.64] ;  /* 0x000000040a3a9981 */ /* 0x000f68000c2e1900 */
[----:B------:R1:W5:Y:S01]  /*1000*/  @!P1 LDG.E.EL R34, desc[UR4][R10.64] ;  /* 0x000000040a229981 */ /* 0x000362000c2e1900 */
[----:B------:R-:W-:Y:S01]  /*1010*/  IMAD.WIDE R16, R13, 0x4, R38 ;  /* 0x000000040d107825 */ /* 0x000fe200078e0226 */
[----:B------:R-:W-:Y:S02]  /*1020*/  CS2R R36, SRZ ;  /* 0x0000000000247805 */ /* 0x000fe4000001ff00 */
[----:B------:R-:W5:Y:S01]  /*1030*/  @!P4 LDG.E.EL R59, desc[UR4][R14.64] ;  /* 0x000000040e3bc981 */ /* 0x000f62000c2e1900 */
[----:B------:R-:W-:Y:S02]  /*1040*/  CS2R R38, SRZ ;  /* 0x0000000000267805 */ /* 0x000fe4000001ff00 */
[----:B---3--:R-:W-:Y:S01]  /*1050*/  SEL R122, R8, RZ, !P4 ;  /* 0x000000ff087a7207 */ /* 0x008fe20006000000 */
[----:B------:R-:W-:-:S02]  /*1060*/  IMAD.SHL.U32 R48, R48, 0x4, RZ ;  /* 0x0000000430307824 */ /* 0x000fc400078e00ff */
[----:B------:R-:W-:Y:S01]  /*1070*/  IMAD.SHL.U32 R50, R50, 0x4, RZ ;  /* 0x0000000432327824 */ /* 0x000fe200078e00ff */
[----:B------:R-:W-:Y:S01]  /*1080*/  CS2R R40, SRZ ;  /* 0x0000000000287805 */ /* 0x000fe2000001ff00 */
[----:B-1----:R-:W-:Y:S01]  /*1090*/  IMAD.WIDE R10, R21, 0x4, R6 ;  /* 0x00000004150a7825 */ /* 0x002fe200078e0206 */
[----:B------:R-:W-:Y:S01]  /*10a0*/  CS2R R42, SRZ ;  /* 0x00000000002a7805 */ /* 0x000fe2000001ff00 */
[----:B------:R-:W3:Y:S02]  /*10b0*/  @!P1 LDG.E.EL R70, desc[UR4][R16.64] ;  /* 0x0000000410469981 */ /* 0x000ee4000c2e1900 */
[--C-:B--2---:R-:W-:Y:S02]  /*10c0*/  IMAD.WIDE R6, R23, 0x4, R4.reuse ;  /* 0x0000000417067825 */ /* 0x104fe400078e0204 */
[----:B------:R-:W2:Y:S04]  /*10d0*/  @!P1 LDG.E.EL R60, desc[UR4][R10.64] ;  /* 0x000000040a3c9981 */ /* 0x000ea8000c2e1900 */
[----:B------:R-:W2:Y:S04]  /*10e0*/  @!P1 LDG.E.EL R61, desc[UR4][R10.64] ;  /* 0x000000040a3d9981 */ /* 0x000ea8000c2e1900 */
[----:B------:R-:W2:Y:S04]  /*10f0*/  @!P1 LDG.E.EL R62, desc[UR4][R10.64] ;  /* 0x000000040a3e9981 */ /* 0x000ea8000c2e1900 */
[----:B------:R1:W2:Y:S01]  /*1100*/  @!P1 LDG.E.EL R35, desc[UR4][R10.64] ;  /* 0x000000040a239981 */ /* 0x0002a2000c2e1900 */
[----:B------:R-:W-:-:S04]  /*1110*/  IMAD.WIDE R4, R21, 0x4, R4 ;  /* 0x0000000415047825 */ /* 0x000fc800078e0204 */
[----:B------:R-:W-:Y:S01]  /*1120*/  FADD R122, R122, 0.0010000000474974513054 ;  /* 0x3a83126f7a7a7421 */ /* 0x000fe20000000000 */
[----:B------:R-:W-:Y:S01]  /*1130*/  IADD3 R8, P0, R48, UR8, RZ ;  /* 0x0000000830087c10 */ /* 0x000fe2000ff1e0ff */
[----:B------:R-:W2:Y:S01]  /*1140*/  @P3 LDG.E.EL R36, desc[UR4][R6.64+-0xe00] ;  /* 0xfff2000406243981 */ /* 0x000ea2000c2e1900 */
[----:B------:R-:W-:-:S03]  /*1150*/  IMAD.SHL.U32 R52, R52, 0x4, RZ ;  /* 0x0000000434347824 */ /* 0x000fc600078e00ff */
[----:B------:R-:W2:Y:S01]  /*1160*/  @P3 LDG.E.EL R37, desc[UR4][R6.64+-0xe00] ;  /* 0xfff2000406253981 */ /* 0x000ea2000c2e1900 */
[----:B-1----:R-:W-:-:S03]  /*1170*/  IADD3 R10, P6, R46, UR8, RZ ;  /* 0x000000082e0a7c10 */ /* 0x002fc6000ffde0ff */
[----:B------:R-:W2:Y:S01]  /*1180*/  @P3 LDG.E.EL R38, desc[UR4][R6.64+-0xe00] ;  /* 0xfff2000406263981 */ /* 0x000ea2000c2e1900 */
[----:B------:R-:W-:-:S03]  /*1190*/  IADD3.X R11, R45, UR9, RZ, P6, !PT ;  /* 0x000000092d0b7c10 */ /* 0x000fc6000b7fe4ff */
[----:B------:R1:W2:Y:S01]  /*11a0*/  @P3 LDG.E.EL R39, desc[UR4][R6.64+-0xe00] ;  /* 0xfff2000406273981 */ /* 0x0002a2000c2e1900 */
[----:B------:R-:W-:-:S03]  /*11b0*/  IADD3.X R9, R47, UR9, RZ, P0, !PT ;  /* 0x000000092f097c10 */ /* 0x000fc600087fe4ff */
[----:B------:R-:W2:Y:S01]  /*11c0*/  @!P4 LDG.E.EL R86, desc[UR4][R14.64] ;  /* 0x000000040e56c981 */ /* 0x000ea2000c2e1900 */
[----:B------:R-:W0:Y:S03]  /*11d0*/  MUFU.SQRT R122, R122 ;  /* 0x0000007a007a7308 */ /* 0x000e260000002000 */
[----:B------:R-:W2:Y:S01]  /*11e0*/  @P5 LDG.E.EL R40, desc[UR4][R4.64+-0xe00] ;  /* 0xfff2000404285981 */ /* 0x000ea2000c2e1900 */
[----:B-1----:R-:W-:-:S03]  /*11f0*/  IADD3 R6, P6, R50, UR8, RZ ;  /* 0x0000000832067c10 */ /* 0x002fc6000ffde0ff */
[----:B------:R-:W2:Y:S01]  /*1200*/  @P5 LDG.E.EL R41, desc[UR4][R4.64+-0xe00] ;  /* 0xfff2000404295981 */ /* 0x000ea2000c2e1900 */
[----:B------:R-:W-:-:S03]  /*1210*/  IADD3.X R7, R49, UR9, RZ, P6, !PT ;  /* 0x0000000931077c10 */ /* 0x000fc6000b7fe4ff */
[----:B------:R-:W2:Y:S01]  /*1220*/  @P5 LDG.E.EL R42, desc[UR4][R4.64+-0xe00] ;  /* 0xfff20004042a5981 */ /* 0x000ea2000c2e1900 */
[----:B0-----:R-:W-:-:S03]  /*1230*/  FSETP.GT.AND P6, PT, R119, 8.50705917302346158658e+37, PT ;  /* 0x7e8000007700780b */ /* 0x001fc60003fc4000 */
[----:B------:R0:W2:Y:S01]  /*1240*/  @P5 LDG.E.EL R43, desc[UR4][R4.64+-0xe00] ;  /* 0xfff20004042b5981 */ /* 0x0000a2000c2e1900 */
[----:B------:R-:W-:Y:S02]  /*1250*/  SEL R124, R12, RZ, !P4 ;  /* 0x000000ff0c7c7207 */ /* 0x000fe40006000000 */
[----:B------:R-:W-:Y:S01]  /*1260*/  FSEL R95, R44, 1, P6 ;  /* 0x3f8000002c5f7808 */ /* 0x000fe20003000000 */
[----:B------:R-:W2:Y:S01]  /*1270*/  @!P4 LDG.E.EL R84, desc[UR4][R14.64] ;  /* 0x000000040e54c981 */ /* 0x000ea2000c2e1900 */
[----:B------:R-:W-:Y:S02]  /*1280*/  SEL R126, R91, RZ, !P4 ;  /* 0x000000ff5b7e7207 */ /* 0x000fe40006000000 */
[----:B------:R-:W-:Y:S01]  /*1290*/  SEL R100, R100, RZ, !P1 ;  /* 0x000000ff64647207 */ /* 0x000fe20004800000 */
[----:B------:R1:W2:Y:S01]  /*12a0*/  @!P4 LDG.E.EL R85, desc[UR4][R14.64] ;  /* 0x000000040e55c981 */ /* 0x0002a2000c2e1900 */
[----:B0-----:R-:W-:Y:S01]  /*12b0*/  IADD3 R4, P0, R52, UR8, RZ ;  /* 0x0000000834047c10 */ /* 0x001fe2000ff1e0ff */
[----:B------:R-:W0:Y:S03]  /*12c0*/  LDC.64 R12, c[0x0][0x2a8] ;  /* 0x0000aa00ff0c7b82 */ /* 0x000e260000000a00 */
[----:B------:R-:W-:-:S02]  /*12d0*/  IADD3.X R5, R51, UR9, RZ, P0, !PT ;  /* 0x0000000933057c10 */ /* 0x000fc400087fe4ff */
[C---:B------:R-:W-:Y:S01]  /*12e0*/  FSETP.GEU.AND P0, PT, R119.reuse, 1.175494350822287508e-38, PT ;  /* 0x008000007700780b */ /* 0x040fe20003f0e000 */
[----:B------:R-:W-:Y:S01]  /*12f0*/  FADD R124, R124, 0.0010000000474974513054 ;  /* 0x3a83126f7c7c7421 */ /* 0x000fe20000000000 */
[----:B------:R-:W-:Y:S01]  /*1300*/  @P6 FMUL R119, R119, 0.25 ;  /* 0x3e80000077776820 */ /* 0x000fe20000400000 */
[----:B------:R-:W-:Y:S01]  /*1310*/  FSETP.GT.AND P6, PT, R122, 8.50705917302346158658e+37, PT ;  /* 0x7e8000007a00780b */ /* 0x000fe20003fc4000 */
[----:B------:R-:W-:Y:S01]  /*1320*/  FADD R126, R126, 0.0010000000474974513054 ;  /* 0x3a83126f7e7e7421 */ /* 0x000fe20000000000 */
[----:B-1----:R-:W1:Y:S02]  /*1330*/  LDC.64 R14, c[0x0][0x2a0] ;  /* 0x0000a800ff0e7b82 */ /* 0x002e640000000a00 */
[----:B------:R-:W0:Y:S06]  /*1340*/  MUFU.SQRT R124, R124 ;  /* 0x0000007c007c7308 */ /* 0x000e2c0000002000 */
[----:B------:R-:W-:Y:S01]  /*1350*/  @!P0 FMUL R119, R119, 16777216 ;  /* 0x4b80000077778820 */ /* 0x000fe20000400000 */
[----:B------:R-:W-:Y:S01]  /*1360*/  @!P0 FMUL R95, R95, 16777216 ;  /* 0x4b8000005f5f8820 */ /* 0x000fe20000400000 */
[----:B------:R-:W-:Y:S01]  /*1370*/  FSETP.GEU.AND P0, PT, R122, 1.175494350822287508e-38, PT ;  /* 0x008000007a00780b */ /* 0x000fe20003f0e000 */
[----:B------:R-:W0:Y:S01]  /*1380*/  MUFU.SQRT R126, R126 ;  /* 0x0000007e007e7308 */ /* 0x000e220000002000 */
[----:B------:R-:W-:Y:S01]  /*1390*/  FSEL R105, R44, 1, P6 ;  /* 0x3f8000002c697808 */ /* 0x000fe20003000000 */
[----:B------:R-:W-:Y:S01]  /*13a0*/  @P6 FMUL R122, R122, 0.25 ;  /* 0x3e8000007a7a6820 */ /* 0x000fe20000400000 */
[----:B0-----:R-:W-:Y:S01]  /*13b0*/  FSETP.GT.AND P6, PT, R124, 8.50705917302346158658e+37, PT ;  /* 0x7e8000007c00780b */ /* 0x001fe20003fc4000 */
[----:B------:R-:W-:-:S08]  /*13c0*/  FADD R107, R100, 0.0010000000474974513054 ;  /* 0x3a83126f646b7421 */ /* 0x000fd00000000000 */
[----:B------:R-:W-:Y:S01]  /*13d0*/  @!P0 FMUL R122, R122, 16777216 ;  /* 0x4b8000007a7a8820 */ /* 0x000fe20000400000 */
[----:B------:R-:W-:Y:S01]  /*13e0*/  @!P0 FMUL R105, R105, 16777216 ;  /* 0x4b80000069698820 */ /* 0x000fe20000400000 */
[----:B------:R-:W-:Y:S01]  /*13f0*/  FSETP.GEU.AND P0, PT, R124, 1.175494350822287508e-38, PT ;  /* 0x008000007c00780b */ /* 0x000fe20003f0e000 */
[----:B------:R-:W0:Y:S01]  /*1400*/  MUFU.SQRT R107, R107 ;  /* 0x0000006b006b7308 */ /* 0x000e220000002000 */
[----:B------:R-:W-:Y:S01]  /*1410*/  FSEL R106, R44, 1, P6 ;  /* 0x3f8000002c6a7808 */ /* 0x000fe20003000000 */
[----:B------:R-:W-:Y:S01]  /*1420*/  @P6 FMUL R124, R124, 0.25 ;  /* 0x3e8000007c7c6820 */ /* 0x000fe20000400000 */
[----:B------:R-:W-:Y:S02]  /*1430*/  FSETP.GT.AND P6, PT, R126, 8.50705917302346158658e+37, PT ;  /* 0x7e8000007e00780b */ /* 0x000fe40003fc4000 */
[----:B------:R-:W-:-:S07]  /*1440*/  SEL R97, R97, RZ, !P1 ;  /* 0x000000ff61617207 */ /* 0x000fce0004800000 */
[----:B------:R-:W-:Y:S01]  /*1450*/  @!P0 FMUL R124, R124, 16777216 ;  /* 0x4b8000007c7c8820 */ /* 0x000fe20000400000 */
[----:B------:R-:W-:Y:S01]  /*1460*/  @!P0 FMUL R106, R106, 16777216 ;  /* 0x4b8000006a6a8820 */ /* 0x000fe20000400000 */
[----:B------:R-:W-:Y:S01]  /*1470*/  FSETP.GEU.AND P0, PT, R126, 1.175494350822287508e-38, PT ;  /* 0x008000007e00780b */ /* 0x000fe20003f0e000 */
[----:B------:R-:W-:Y:S01]  /*1480*/  FADD R108, R97, 0.0010000000474974513054 ;  /* 0x3a83126f616c7421 */ /* 0x000fe20000000000 */
[----:B------:R-:W-:Y:S01]  /*1490*/  FSEL R109, R44, 1, P6 ;  /* 0x3f8000002c6d7808 */ /* 0x000fe20003000000 */
[----:B-1----:R-:W-:-:S04]  /*14a0*/  IMAD.WIDE R16, R23, 0x4, R14 ;  /* 0x0000000417107825 */ /* 0x002fc800078e020e */
[----:B------:R-:W-:Y:S01]  /*14b0*/  @P6 FMUL R126, R126, 0.25 ;  /* 0x3e8000007e7e6820 */ /* 0x000fe20000400000 */
[----:B0-----:R-:W-:Y:S01]  /*14c0*/  FSETP.GT.AND P6, PT, R107, 8.50705917302346158658e+37, PT ;  /* 0x7e8000006b00780b */ /* 0x001fe20003fc4000 */
[----:B------:R-:W0:Y:S01]  /*14d0*/  MUFU.SQRT R108, R108 ;  /* 0x0000006c006c7308 */ /* 0x000e220000002000 */
[----:B----4-:R-:W-:Y:S01]  /*14e0*/  SEL R98, R98, RZ, !P1 ;  /* 0x000000ff62627207 */ /* 0x010fe20004800000 */
[----:B------:R-:W4:Y:S01]  /*14f0*/  @P3 LDG.E.EL R87, desc[UR4][R16.64+-0xe00] ;  /* 0xfff2000410573981 */ /* 0x000f22000c2e1900 */
[----:B------:R-:W-:Y:S01]  /*1500*/  SEL R125, R94, RZ, P3 ;  /* 0x000000ff5e7d7207 */ /* 0x000fe20001800000 */
[----:B------:R-:W-:Y:S01]  /*1510*/  @!P0 FMUL R126, R126, 16777216 ;  /* 0x4b8000007e7e8820 */ /* 0x000fe20000400000 */
[----:B------:R-:W-:Y:S01]  /*1520*/  @!P0 FMUL R109, R109, 16777216 ;  /* 0x4b8000006d6d8820 */ /* 0x000fe20000400000 */
[----:B------:R-:W2:Y:S01]  /*1530*/  @P3 LDG.E.EL R88, desc[UR4][R16.64+-0xe00] ;  /* 0xfff2000410583981 */ /* 0x000ea2000c2e1900 */
[----:B------:R-:W-:-:S03]  /*1540*/  FSETP.GEU.AND P0, PT, R107, 1.175494350822287508e-38, PT ;  /* 0x008000006b00780b */ /* 0x000fc60003f0e000 */
[----:B------:R-:W2:Y:S01]  /*1550*/  @P3 LDG.E.EL R89, desc[UR4][R16.64+-0xe00] ;  /* 0xfff2000410593981 */ /* 0x000ea2000c2e1900 */
[----:B------:R-:W-:-:S03]  /*1560*/  IMAD.MOV.U32 R91, RZ, RZ, RZ ;  /* 0x000000ffff5b7224 */ /* 0x000fc600078e00ff */
[----:B------:R1:W2:Y:S01]  /*1570*/  @P3 LDG.E.EL R90, desc[UR4][R16.64+-0xe00] ;  /* 0xfff20004105a3981 */ /* 0x0002a2000c2e1900 */
[----:B------:R-:W-:Y:S02]  /*1580*/  IMAD.MOV.U32 R94, RZ, RZ, RZ ;  /* 0x000000ffff5e7224 */ /* 0x000fe400078e00ff */
[----:B------:R-:W-:Y:S01]  /*1590*/  FADD R110, R98, 0.0010000000474974513054 ;  /* 0x3a83126f626e7421 */ /* 0x000fe20000000000 */
[----:B------:R-:W-:Y:S01]  /*15a0*/  SEL R130, R99, RZ, P3 ;  /* 0x000000ff63827207 */ /* 0x000fe20001800000 */
[----:B-1----:R-:W-:Y:S01]  /*15b0*/  IMAD.WIDE R16, R23, 0x4, R12 ;  /* 0x0000000417107825 */ /* 0x002fe200078e020c */
[----:B------:R-:W-:Y:S02]  /*15c0*/  FSEL R111, R44, 1, P6 ;  /* 0x3f8000002c6f7808 */ /* 0x000fe40003000000 */
[----:B------:R-:W-:Y:S02]  /*15d0*/  CS2R R98, SRZ ;  /* 0x0000000000627805 */ /* 0x000fe4000001ff00 */
[----:B------:R-:W2:Y:S01]  /*15e0*/  @P3 LDG.E.EL R93, desc[UR4][R16.64+-0xe00] ;  /* 0xfff20004105d3981 */ /* 0x000ea2000c2e1900 */
[----:B------:R-:W1:Y:S01]  /*15f0*/  MUFU.SQRT R110, R110 ;  /* 0x0000006e006e7308 */ /* 0x000e620000002000 */
[----:B------:R-:W-:Y:S01]  /*1600*/  @P6 FMUL R107, R107, 0.25 ;  /* 0x3e8000006b6b6820 */ /* 0x000fe20000400000 */
[----:B0-----:R-:W-:Y:S01]  /*1610*/  FSETP.GT.AND P6, PT, R108, 8.50705917302346158658e+37, PT ;  /* 0x7e8000006c00780b */ /* 0x001fe20003fc4000 */
[----:B------:R-:W2:Y:S01]  /*1620*/  @P3 LDG.E.EL R91, desc[UR4][R16.64+-0xe00] ;  /* 0xfff20004105b3981 */ /* 0x000ea2000c2e1900 */
[----:B------:R-:W-:-:S03]  /*1630*/  IMAD.WIDE R14, R21, 0x4, R14 ;  /* 0x00000004150e7825 */ /* 0x000fc600078e020e */
[----:B------:R-:W2:Y:S04]  /*1640*/  @P3 LDG.E.EL R92, desc[UR4][R16.64+-0xe00] ;  /* 0xfff20004105c3981 */ /* 0x000ea8000c2e1900 */
[----:B------:R0:W2:Y:S01]  /*1650*/  @P3 LDG.E.EL R94, desc[UR4][R16.64+-0xe00] ;  /* 0xfff20004105e3981 */ /* 0x0000a2000c2e1900 */
[----:B------:R-:W-:Y:S01]  /*1660*/  @!P0 FMUL R107, R107, 16777216 ;  /* 0x4b8000006b6b8820 */ /* 0x000fe20000400000 */
[----:B------:R-:W-:Y:S01]  /*1670*/  @!P0 FMUL R111, R111, 16777216 ;  /* 0x4b8000006f6f8820 */ /* 0x000fe20000400000 */
[----:B------:R-:W-:Y:S02]  /*1680*/  SEL R127, R96, RZ, P3 ;  /* 0x000000ff607f7207 */ /* 0x000fe40001800000 */
[----:B------:R-:W-:Y:S02]  /*1690*/  CS2R R96, SRZ ;  /* 0x0000000000607805 */ /* 0x000fe4000001ff00 */
[----:B------:R-:W-:-:S02]  /*16a0*/  SEL R102, R102, RZ, !P1 ;  /* 0x000000ff66667207 */ /* 0x000fc40004800000 */
[----:B------:R-:W-:Y:S01]  /*16b0*/  CS2R R100, SRZ ;  /* 0x0000000000647805 */ /* 0x000fe2000001ff00 */
[----:B------:R-:W2:Y:S01]  /*16c0*/  @P5 LDG.E.EL R99, desc[UR4][R14.64+-0xe00] ;  /* 0xfff200040e635981 */ /* 0x000ea2000c2e1900 */
[----:B0-----:R-:W-:Y:S01]  /*16d0*/  IMAD.WIDE R16, R21, 0x4, R12 ;  /* 0x0000000415107825 */ /* 0x001fe200078e020c */
[----:B------:R-:W-:-:S03]  /*16e0*/  FSETP.GEU.AND P0, PT, R108, 1.175494350822287508e-38, PT ;  /* 0x008000006c00780b */ /* 0x000fc60003f0e000 */
[----:B------:R-:W-:Y:S01]  /*16f0*/  FADD R118, R102, 0.0010000000474974513054 ;  /* 0x3a83126f66767421 */ /* 0x000fe20000000000 */
[----:B------:R-:W2:Y:S01]  /*1700*/  @P5 LDG.E.EL R97, desc[UR4][R14.64+-0xe00] ;  /* 0xfff200040e615981 */ /* 0x000ea2000c2e1900 */
[----:B------:R-:W-:Y:S01]  /*1710*/  SEL R136, R114, RZ, P3 ;  /* 0x000000ff72887207 */ /* 0x000fe20001800000 */
[----:B------:R-:W-:Y:S01]  /*1720*/  FADD R125, R125, 0.0010000000474974513054 ;  /* 0x3a83126f7d7d7421 */ /* 0x000fe20000000000 */
[----:B------:R-:W-:Y:S01]  /*1730*/  FSEL R115, R44, 1, P6 ;  /* 0x3f8000002c737808 */ /* 0x000fe20003000000 */
[----:B------:R-:W2:Y:S01]  /*1740*/  @P5 LDG.E.EL R104, desc[UR4][R16.64+-0xe00] ;  /* 0xfff2000410685981 */ /* 0x000ea2000c2e1900 */
[----:B------:R-:W-:Y:S01]  /*1750*/  IMAD.MOV.U32 R102, RZ, RZ, RZ ;  /* 0x000000ffff667224 */ /* 0x000fe200078e00ff */
[----:B------:R-:W0:Y:S01]  /*1760*/  MUFU.SQRT R114, R118 ;  /* 0x0000007600727308 */ /* 0x000e220000002000 */
[----:B------:R-:W0:Y:S01]  /*1770*/  LDC.64 R12, c[0x0][0x268] ;  /* 0x00009a00ff0c7b82 */ /* 0x000e220000000a00 */
[----:B------:R-:W2:Y:S01]  /*1780*/  @P5 LDG.E.EL R101, desc[UR4][R16.64+-0xe00] ;  /* 0xfff2000410655981 */ /* 0x000ea2000c2e1900 */
[----:B------:R-:W-:Y:S01]  /*1790*/  @P6 FMUL R108, R108, 0.25 ;  /* 0x3e8000006c6c6820 */ /* 0x000fe20000400000 */
[----:B-1----:R-:W-:-:S02]  /*17a0*/  FSETP.GT.AND P6, PT, R110, 8.50705917302346158658e+37, PT ;  /* 0x7e8000006e00780b */ /* 0x002fc40003fc4000 */
[----:B------:R-:W2:Y:S04]  /*17b0*/  @P5 LDG.E.EL R98, desc[UR4][R14.64+-0xe00] ;  /* 0xfff200040e625981 */ /* 0x000ea8000c2e1900 */
[----:B------:R-:W2:Y:S01]  /*17c0*/  @P5 LDG.E.EL R103, desc[UR4][R16.64+-0xe00] ;  /* 0xfff2000410675981 */ /* 0x000ea2000c2e1900 */
[----:B------:R-:W-:Y:S01]  /*17d0*/  @!P0 FMUL R108, R108, 16777216 ;  /* 0x4b8000006c6c8820 */ /* 0x000fe20000400000 */
[----:B------:R-:W-:Y:S01]  /*17e0*/  @!P0 FMUL R115, R115, 16777216 ;  /* 0x4b80000073738820 */ /* 0x000fe20000400000 */
[----:B------:R-:W-:Y:S01]  /*17f0*/  FSETP.GEU.AND P0, PT, R110, 1.175494350822287508e-38, PT ;  /* 0x008000006e00780b */ /* 0x000fe20003f0e000 */
[----:B------:R1:W2:Y:S04]  /*1800*/  @P5 LDG.E.EL R100, desc[UR4][R14.64+-0xe00] ;  /* 0xfff200040e645981 */ /* 0x0002a8000c2e1900 */
[----:B------:R-:W4:Y:S01]  /*1810*/  @P5 LDG.E.EL R102, desc[UR4][R16.64+-0xe00] ;  /* 0xfff2000410665981 */ /* 0x000f22000c2e1900 */
[----:B------:R-:W-:Y:S01]  /*1820*/  FSEL R128, R44, 1, P6 ;  /* 0x3f8000002c807808 */ /* 0x000fe20003000000 */
[----:B------:R-:W0:Y:S01]  /*1830*/  MUFU.SQRT R125, R125 ;  /* 0x0000007d007d7308 */ /* 0x000e220000002000 */
[----:B------:R-:W-:Y:S01]  /*1840*/  @P6 FMUL R110, R110, 0.25 ;  /* 0x3e8000006e6e6820 */ /* 0x000fe20000400000 */
[----:B0-----:R-:W-:Y:S01]  /*1850*/  FSETP.GT.AND P6, PT, R114, 8.50705917302346158658e+37, PT ;  /* 0x7e8000007200780b */ /* 0x001fe20003fc4000 */
[----:B------:R-:W-:Y:S01]  /*1860*/  FADD R127, R127, 0.0010000000474974513054 ;  /* 0x3a83126f7f7f7421 */ /* 0x000fe20000000000 */
[----:B------:R0:W4:Y:S01]  /*1870*/  @!P2 LDG.E.EL R96, desc[UR4][R10.64+-0xa00] ;  /* 0xfff600040a60a981 */ /* 0x000122000c2e1900 */
[----:B-1----:R-:W1:Y:S01]  /*1880*/  LDC.64 R14, c[0x0][0x280] ;  /* 0x0000a000ff0e7b82 */ /* 0x002e620000000a00 */
[----:B------:R-:W-:Y:S01]  /*1890*/  @!P0 FMUL R110, R110, 16777216 ;  /* 0x4b8000006e6e8820 */ /* 0x000fe20000400000 */
[----:B------:R-:W-:Y:S01]  /*18a0*/  @!P0 FMUL R128, R128, 16777216 ;  /* 0x4b80000080808820 */ /* 0x000fe20000400000 */
[----:B------:R-:W-:Y:S01]  /*18b0*/  FSETP.GEU.AND P0, PT, R114, 1.175494350822287508e-38, PT ;  /* 0x008000007200780b */ /* 0x000fe20003f0e000 */
[----:B------:R-:W0:Y:S01]  /*18c0*/  MUFU.SQRT R127, R127 ;  /* 0x0000007f007f7308 */ /* 0x000e220000002000 */
[----:B------:R-:W-:-:S03]  /*18d0*/  FSEL R129, R44, 1, P6 ;  /* 0x3f8000002c817808 */ /* 0x000fc60003000000 */
[----:B0-----:R-:W0:Y:S01]  /*18e0*/  LDC.64 R10, c[0x0][0x278] ;  /* 0x00009e00ff0a7b82 */ /* 0x001e220000000a00 */
[----:B------:R-:W-:Y:S01]  /*18f0*/  SEL R113, R113, RZ, P5 ;  /* 0x000000ff71717207 */ /* 0x000fe20002800000 */
[----:B------:R-:W-:Y:S01]  /*1900*/  @P6 FMUL R114, R114, 0.25 ;  /* 0x3e80000072726820 */ /* 0x000fe20000400000 */
[----:B------:R-:W-:Y:S02]  /*1910*/  SEL R112, R112, RZ, P5 ;  /* 0x000000ff70707207 */ /* 0x000fe40002800000 */
[----:B------:R-:W-:Y:S01]  /*1920*/  FSETP.GT.AND P6, PT, R125, 8.50705917302346158658e+37, PT ;  /* 0x7e8000007d00780b */ /* 0x000fe20003fc4000 */
[----:B------:R-:W-:Y:S02]  /*1930*/  FADD R132, R113, 0.0010000000474974513054 ;  /* 0x3a83126f71847421 */ /* 0x000fe40000000000 */
[----:B------:R-:W-:Y:S01]  /*1940*/  @!P0 FMUL R114, R114, 16777216 ;  /* 0x4b80000072728820 */ /* 0x000fe20000400000 */
[----:B------:R-:W-:Y:S01]  /*1950*/  @!P0 FMUL R129, R129, 16777216 ;  /* 0x4b80000081818820 */ /* 0x000fe20000400000 */
[----:B------:R-:W-:Y:S01]  /*1960*/  FSETP.GEU.AND P0, PT, R125, 1.175494350822287508e-38, PT ;  /* 0x008000007d00780b */ /* 0x000fe20003f0e000 */
[----:B------:R-:W-:Y:S01]  /*1970*/  FADD R131, R112, 0.0010000000474974513054 ;  /* 0x3a83126f70837421 */ /* 0x000fe20000000000 */
[----:B------:R-:W-:Y:S01]  /*1980*/  CS2R R112, SRZ ;  /* 0x0000000000707805 */ /* 0x000fe2000001ff00 */
[----:B------:R-:W-:Y:S01]  /*1990*/  FADD R130, R130, 0.0010000000474974513054 ;  /* 0x3a83126f82827421 */ /* 0x000fe20000000000 */
[----:B------:R1:W-:Y:S01]  /*19a0*/  MUFU.RCP R144, R119 ;  /* 0x0000007700907308 */ /* 0x0003e20000001000 */
[----:B------:R-:W-:-:S03]  /*19b0*/  FSEL R133, R44, 1, P6 ;  /* 0x3f8000002c857808 */ /* 0x000fc60003000000 */
[----:B------:R1:W4:Y:S01]  /*19c0*/  @!P2 LDG.E.EL R112, desc[UR4][R6.64+-0xa00] ;  /* 0xfff600040670a981 */ /* 0x000322000c2e1900 */
[----:B------:R-:W-:Y:S01]  /*19d0*/  @P6 FMUL R125, R125, 0.25 ;  /* 0x3e8000007d7d6820 */ /* 0x000fe20000400000 */
[----:B------:R-:W-:Y:S02]  /*19e0*/  FSETP.GT.AND P6, PT, R127, 8.50705917302346158658e+37, PT ;  /* 0x7e8000007f00780b */ /* 0x000fe40003fc4000 */
[----:B------:R1:W-:Y:S02]  /*19f0*/  MUFU.RCP R146, R122 ;  /* 0x0000007a00927308 */ /* 0x0003e40000001000 */
[----:B-1----:R-:W-:Y:S01]  /*1a00*/  CS2R R118, SRZ ;  /* 0x0000000000767805 */ /* 0x002fe2000001ff00 */
[----:B------:R0:W4:Y:S01]  /*1a10*/  @!P2 LDG.E.EL R113, desc[UR4][R8.64+-0xa00] ;  /* 0xfff600040871a981 */ /* 0x000122000c2e1900 */
[----:B------:R-:W-:-:S04]  /*1a20*/  IMAD.WIDE R6, R23, 0x4, R12 ;  /* 0x0000000417067825 */ /* 0x000fc800078e020c */
[----:B------:R-:W1:Y:S01]  /*1a30*/  MUFU.SQRT R130, R130 ;  /* 0x0000008200827308 */ /* 0x000e620000002000 */
[----:B------:R-:W-:Y:S01]  /*1a40*/  @!P0 FMUL R125, R125, 16777216 ;  /* 0x4b8000007d7d8820 */ /* 0x000fe20000400000 */
[----:B------:R-:W-:Y:S01]  /*1a50*/  @!P0 FMUL R133, R133, 16777216 ;  /* 0x4b80000085858820 */ /* 0x000fe20000400000 */
[----:B------:R-:W4:Y:S01]  /*1a60*/  @!P2 LDG.E.EL R118, desc[UR4][R6.64+-0xa00] ;  /* 0xfff600040676a981 */ /* 0x000f22000c2e1900 */
[----:B------:R-:W-:Y:S02]  /*1a70*/  FSETP.GEU.AND P0, PT, R127, 1.175494350822287508e-38, PT ;  /* 0x008000007f00780b */ /* 0x000fe40003f0e000 */
[----:B------:R-:W-:Y:S01]  /*1a80*/  CS2R R122, SRZ ;  /* 0x00000000007a7805 */ /* 0x000fe2000001ff00 */
[----:B0-----:R-:W-:-:S04]  /*1a90*/  IMAD.WIDE R8, R23, 0x4, R10 ;  /* 0x0000000417087825 */ /* 0x001fc800078e020a */
[----:B------:R-:W-:Y:S01]  /*1aa0*/  FADD R136, R136, 0.0010000000474974513054 ;  /* 0x3a83126f88887421 */ /* 0x000fe20000000000 */
[----:B------:R-:W4:Y:S01]  /*1ab0*/  @!P2 LDG.E.EL R120, desc[UR4][R6.64+-0xa00] ;  /* 0xfff600040678a981 */ /* 0x000f22000c2e1900 */
[----:B------:R-:W-:Y:S01]  /*1ac0*/  IMAD.WIDE R16, R23, 0x4, R14 ;  /* 0x0000000417107825 */ /* 0x000fe200078e020e */
[----:B------:R-:W-:Y:S02]  /*1ad0*/  FSEL R137, R44, 1, P6 ;  /* 0x3f8000002c897808 */ /* 0x000fe40003000000 */
[----:B------:R-:W4:Y:S01]  /*1ae0*/  @!P2 LDG.E.EL R123, desc[UR4][R8.64+-0xa00] ;  /* 0xfff60004087ba981 */ /* 0x000f22000c2e1900 */
[----:B------:R-:W0:Y:S01]  /*1af0*/  MUFU.SQRT R136, R136 ;  /* 0x0000008800887308 */ /* 0x000e220000002000 */
[----:B------:R-:W-:Y:S02]  /*1b00*/  @P6 FMUL R127, R127, 0.25 ;  /* 0x3e8000007f7f6820 */ /* 0x000fe40000400000 */
[----:B------:R-:W4:Y:S01]  /*1b10*/  @!P2 LDG.E.EL R122, desc[UR4][R16.64+-0xa00] ;  /* 0xfff60004107aa981 */ /* 0x000f22000c2e1900 */
[----:B-1----:R-:W-:Y:S01]  /*1b20*/  FSETP.GT.AND P6, PT, R130, 8.50705917302346158658e+37, PT ;  /* 0x7e8000008200780b */ /* 0x002fe20003fc4000 */
[----:B------:R-:W-:Y:S01]  /*1b30*/  @!P0 FMUL R127, R127, 16777216 ;  /* 0x4b8000007f7f8820 */ /* 0x000fe20000400000 */
[----:B------:R-:W-:Y:S01]  /*1b40*/  SEL R116, R116, RZ, P5 ;  /* 0x000000ff74747207 */ /* 0x000fe20002800000 */
[----:B------:R-:W4:Y:S01]  /*1b50*/  @!P2 LDG.E.EL R121, desc[UR4][R6.64+-0xa00] ;  /* 0xfff600040679a981 */ /* 0x000f22000c2e1900 */
[----:B------:R-:W-:Y:S01]  /*1b60*/  MUFU.RCP R143, R124 ;  /* 0x0000007c008f7308 */ /* 0x000fe20000001000 */
[----:B------:R-:W-:Y:S01]  /*1b70*/  @!P0 FMUL R137, R137, 16777216 ;  /* 0x4b80000089898820 */ /* 0x000fe20000400000 */
[----:B------:R-:W-:Y:S01]  /*1b80*/  SEL R117, R117, RZ, P5 ;  /* 0x000000ff75757207 */ /* 0x000fe20002800000 */
[----:B------:R-:W4:Y:S01]  /*1b90*/  @!P2 LDG.E.EL R119, desc[UR4][R8.64+-0xa00] ;  /* 0xfff600040877a981 */ /* 0x000f22000c2e1900 */
[----:B------:R-:W-:-:S04]  /*1ba0*/  FSETP.GEU.AND P0, PT, R130, 1.175494350822287508e-38, PT ;  /* 0x008000008200780b */ /* 0x000fc80003f0e000 */
[----:B------:R1:W-:Y:S01]  /*1bb0*/  MUFU.RCP R142, R125 ;  /* 0x0000007d008e7308 */ /* 0x0003e20000001000 */
[----:B------:R-:W-:Y:S01]  /*1bc0*/  FADD R134, R116, 0.0010000000474974513054 ;  /* 0x3a83126f74867421 */ /* 0x000fe20000000000 */
[----:B-1----:R-:W-:Y:S01]  /*1bd0*/  CS2R R124, SRZ ;  /* 0x00000000007c7805 */ /* 0x002fe2000001ff00 */
[----:B------:R-:W-:Y:S01]  /*1be0*/  FADD R135, R117, 0.0010000000474974513054 ;  /* 0x3a83126f75877421 */ /* 0x000fe20000000000 */
[----:B------:R-:W-:-:S04]  /*1bf0*/  CS2R R116, SRZ ;  /* 0x0000000000747805 */ /* 0x000fc8000001ff00 */
[----:B------:R-:W-:Y:S01]  /*1c00*/  MUFU.RCP R148, R126 ;  /* 0x0000007e00947308 */ /* 0x000fe20000001000 */
[----:B------:R-:W4:Y:S01]  /*1c10*/  @!P2 LDG.E.EL R124, desc[UR4][R16.64+-0xa00] ;  /* 0xfff60004107ca981 */ /* 0x000f22000c2e1900 */
[----:B------:R-:W-:Y:S01]  /*1c20*/  FSEL R138, R44, 1, P6 ;  /* 0x3f8000002c8a7808 */ /* 0x000fe20003000000 */
[----:B------:R-:W-:-:S05]  /*1c30*/  @P6 FMUL R130, R130, 0.25 ;  /* 0x3e80000082826820 */ /* 0x000fca0000400000 */
[----:B------:R1:W-:Y:S01]  /*1c40*/  MUFU.RCP R140, R127 ;  /* 0x0000007f008c7308 */ /* 0x0003e20000001000 */
[----:B0-----:R-:W-:Y:S01]  /*1c50*/  FSETP.GT.AND P6, PT, R136, 8.50705917302346158658e+37, PT ;  /* 0x7e8000008800780b */ /* 0x001fe20003fc4000 */
[----:B------:R0:W4:Y:S01]  /*1c60*/  @!P2 LDG.E.EL R117, desc[UR4][R6.64+-0xa00] ;  /* 0xfff600040675a981 */ /* 0x000122000c2e1900 */
[----:B------:R-:W-:-:S03]  /*1c70*/  @!P0 FMUL R130, R130, 16777216 ;  /* 0x4b80000082828820 */ /* 0x000fc60000400000 */
[----:B------:R-:W4:Y:S01]  /*1c80*/  @!P2 LDG.E.EL R116, desc[UR4][R4.64+-0xa00] ;  /* 0xfff600040474a981 */ /* 0x000f22000c2e1900 */
[----:B-1----:R-:W-:Y:S01]  /*1c90*/  CS2R R126, SRZ ;  /* 0x00000000007e7805 */ /* 0x002fe2000001ff00 */
[----:B------:R-:W1:Y:S01]  /*1ca0*/  MUFU.SQRT R134, R134 ;  /* 0x0000008600867308 */ /* 0x000e620000002000 */
[----:B------:R-:W-:Y:S01]  /*1cb0*/  @!P0 FMUL R138, R138, 16777216 ;  /* 0x4b8000008a8a8820 */ /* 0x000fe20000400000 */
[----:B0-----:R-:W-:Y:S01]  /*1cc0*/  IMAD.MOV.U32 R6, RZ, RZ, RZ ;  /* 0x000000ffff067224 */ /* 0x001fe200078e00ff */
[----:B------:R-:W-:Y:S01]  /*1cd0*/  FSETP.GEU.AND P0, PT, R136, 1.175494350822287508e-38, PT ;  /* 0x008000008800780b */ /* 0x000fe20003f0e000 */
[----:B------:R-:W4:Y:S04]  /*1ce0*/  @!P2 LDG.E.EL R125, desc[UR4][R8.64+-0xa00] ;  /* 0xfff60004087da981 */ /* 0x000f28000c2e1900 */
[----:B------:R0:W4:Y:S04]  /*1cf0*/  @!P2 LDG.E.EL R126, desc[UR4][R8.64+-0xa00] ;  /* 0xfff60004087ea981 */ /* 0x000128000c2e1900 */
[----:B------:R-:W4:Y:S01]  /*1d00*/  @!P2 LDG.E.EL R127, desc[UR4][R16.64+-0xa00] ;  /* 0xfff60004107fa981 */ /* 0x000f22000c2e1900 */
[----:B------:R-:W-:-:S03]  /*1d10*/  FSEL R139, R44, 1, P6 ;  /* 0x3f8000002c8b7808 */ /* 0x000fc60003000000 */
[----:B------:R0:W4:Y:S01]  /*1d20*/  @!P2 LDG.E.EL R6, desc[UR4][R16.64+-0xa00] ;  /* 0xfff600041006a981 */ /* 0x000122000c2e1900 */
[----:B------:R-:W0:Y:S01]  /*1d30*/  MUFU.SQRT R135, R135 ;  /* 0x0000008700877308 */ /* 0x000e220000002000 */
[----:B------:R-:W-:Y:S01]  /*1d40*/  @P6 FMUL R136, R136, 0.25 ;  /* 0x3e80000088886820 */ /* 0x000fe20000400000 */
[----:B-1----:R-:W-:Y:S01]  /*1d50*/  FSETP.GT.AND P6, PT, R134, 8.50705917302346158658e+37, PT ;  /* 0x7e8000008600780b */ /* 0x002fe20003fc4000 */
[----:B------:R-:W-:Y:S02]  /*1d60*/  @!P0 FMUL R139, R139, 16777216 ;  /* 0x4b8000008b8b8820 */ /* 0x000fe40000400000 */
[----:B------:R-:W-:Y:S01]  /*1d70*/  @!P0 FMUL R136, R136, 16777216 ;  /* 0x4b80000088888820 */ /* 0x000fe20000400000 */
[----:B------:R-:W-:Y:S02]  /*1d80*/  FSETP.GEU.AND P0, PT, R134, 1.175494350822287508e-38, PT ;  /* 0x008000008600780b */ /* 0x000fe40003f0e000 */
[----:B------:R-:W-:Y:S01]  /*1d90*/  FSEL R145, R44, 1, P6 ;  /* 0x3f8000002c917808 */ /* 0x000fe20003000000 */
[----:B------:R-:W1:Y:S06]  /*1da0*/  MUFU.SQRT R132, R132 ;  /* 0x0000008400847308 */ /* 0x000e6c0000002000 */
[----:B------:R-:W-:Y:S01]  /*1db0*/  @P6 FMUL R134, R134, 0.25 ;  /* 0x3e80000086866820 */ /* 0x000fe20000400000 */
[----:B0-----:R-:W-:-:S03]  /*1dc0*/  FSETP.GT.AND P6, PT, R135, 8.50705917302346158658e+37, PT ;  /* 0x7e8000008700780b */ /* 0x001fc60003fc4000 */
[----:B------:R-:W-:Y:S01]  /*1dd0*/  @!P0 FMUL R134, R134, 16777216 ;  /* 0x4b80000086868820 */ /* 0x000fe20000400000 */
[----:B------:R-:W-:Y:S01]  /*1de0*/  @!P0 FMUL R145, R145, 16777216 ;  /* 0x4b80000091918820 */ /* 0x000fe20000400000 */
[C---:B------:R-:W-:Y:S01]  /*1df0*/  FSETP.GEU.AND P0, PT, R135.reuse, 1.175494350822287508e-38, PT ;  /* 0x008000008700780b */ /* 0x040fe20003f0e000 */
[----:B------:R0:W-:Y:S07]  /*1e00*/  MUFU.RCP R141, R130 ;  /* 0x00000082008d7308 */ /* 0x0001ee0000001000 */
[----:B------:R-:W-:Y:S01]  /*1e10*/  @P6 FMUL R135, R135, 0.25 ;  /* 0x3e80000087876820 */ /* 0x000fe20000400000 */
[----:B------:R-:W3:Y:S01]  /*1e20*/  MUFU.SQRT R131, R131 ;  /* 0x0000008300837308 */ /* 0x000ee20000002000 */
[----:B0-----:R-:W-:-:S02]  /*1e30*/  FSEL R130, R44, 1, P6 ;  /* 0x3f8000002c827808 */ /* 0x001fc40003000000 */
[----:B-1----:R-:W-:Y:S01]  /*1e40*/  FSETP.GT.AND P6, PT, R132, 8.50705917302346158658e+37, PT ;  /* 0x7e8000008400780b */ /* 0x002fe20003fc4000 */
[----:B------:R-:W-:Y:S02]  /*1e50*/  @!P0 FMUL R135, R135, 16777216 ;  /* 0x4b80000087878820 */ /* 0x000fe40000400000 */
[----:B------:R-:W-:Y:S01]  /*1e60*/  @!P0 FMUL R130, R130, 16777216 ;  /* 0x4b80000082828820 */ /* 0x000fe20000400000 */
[----:B------:R-:W-:Y:S02]  /*1e70*/  FSETP.GEU.AND P0, PT, R132, 1.175494350822287508e-38, PT ;  /* 0x008000008400780b */ /* 0x000fe40003f0e000 */
[----:B------:R-:W-:-:S07]  /*1e80*/  FSEL R8, R44, 1, P6 ;  /* 0x3f8000002c087808 */ /* 0x000fce0003000000 */
[----:B------:R-:W-:Y:S01]  /*1e90*/  @P6 FMUL R132, R132, 0.25 ;  /* 0x3e80000084846820 */ /* 0x000fe20000400000 */
[----:B---3--:R-:W-:-:S03]  /*1ea0*/  FSETP.GT.AND P6, PT, R131, 8.50705917302346158658e+37, PT ;  /* 0x7e8000008300780b */ /* 0x008fc60003fc4000 */
[----:B------:R-:W-:Y:S01]  /*1eb0*/  @!P0 FMUL R132, R132, 16777216 ;  /* 0x4b80000084848820 */ /* 0x000fe20000400000 */
[----:B------:R-:W-:Y:S01]  /*1ec0*/  @!P0 FMUL R8, R8, 16777216 ;  /* 0x4b80000008088820 */ /* 0x000fe20000400000 */
[C---:B------:R-:W-:Y:S02]  /*1ed0*/  FSETP.GEU.AND P0, PT, R131.reuse, 1.175494350822287508e-38, PT ;  /* 0x008000008300780b */ /* 0x040fe40003f0e000 */
[----:B------:R-:W0:Y:S06]  /*1ee0*/  MUFU.RCP R7, R132 ;  /* 0x0000008400077308 */ /* 0x000e2c0000001000 */
[----:B------:R-:W-:-:S02]  /*1ef0*/  @P6 FMUL R131, R131, 0.25 ;  /* 0x3e80000083836820 */ /* 0x000fc40000400000 */
[----:B------:R-:W1:Y:S03]  /*1f00*/  MUFU.RCP R108, R108 ;  /* 0x0000006c006c7308 */ /* 0x000e660000001000 */
[----:B------:R-:W-:-:S06]  /*1f10*/  @!P0 FMUL R131, R131, 16777216 ;  /* 0x4b80000083838820 */ /* 0x000fcc0000400000 */
[----:B------:R-:W3:Y:S01]  /*1f20*/  MUFU.RCP R131, R131 ;  /* 0x0000008300837308 */ /* 0x000ee20000001000 */
[----:B0-----:R-:W-:Y:S01]  /*1f30*/  FMUL R7, R7, R8 ;  /* 0x0000000807077220 */ /* 0x001fe20000400000 */
[----:B------:R-:W-:Y:S02]  /*1f40*/  FSEL R8, R44, 1, P6 ;  /* 0x3f8000002c087808 */ /* 0x000fe40003000000 */
[----:B------:R-:W-:Y:S01]  /*1f50*/  SEL R64, R64, RZ, !P4 ;  /* 0x000000ff40407207 */ /* 0x000fe20006000000 */
[----:B-1----:R-:W-:Y:S01]  /*1f60*/  FMUL R115, R108, R115 ;  /* 0x000000736c737220 */ /* 0x002fe20000400000 */
[----:B------:R-:W-:Y:S01]  /*1f70*/  SEL R108, R73, RZ, !P4 ;  /* 0x000000ff496c7207 */ /* 0x000fe20006000000 */
[----:B------:R-:W-:Y:S01]  /*1f80*/  @!P0 FMUL R8, R8, 16777216 ;  /* 0x4b80000008088820 */ /* 0x000fe20000400000 */
[----:B------:R-:W-:Y:S02]  /*1f90*/  SEL R73, R74, RZ, !P4 ;  /* 0x000000ff4a497207 */ /* 0x000fe40006000000 */
[----:B------:R-:W-:Y:S01]  /*1fa0*/  SEL R9, R63, RZ, !P4 ;  /* 0x000000ff3f097207 */ /* 0x000fe20006000000 */
[----:B------:R-:W0:Y:S01]  /*1fb0*/  MUFU.RCP R4, R107 ;  /* 0x0000006b00047308 */ /* 0x000e220000001000 */
[----:B------:R-:W-:Y:S01]  /*1fc0*/  FMUL R105, R146, R105 ;  /* 0x0000006992697220 */ /* 0x000fe20000400000 */
[----:B---3--:R-:W-:Y:S01]  /*1fd0*/  FMUL R63, R131, R8 ;  /* 0x00000008833f7220 */ /* 0x008fe20000400000 */
[----:B------:R-:W-:Y:S01]  /*1fe0*/  FADD R8, R64, -R73 ;  /* 0x8000004940087221 */ /* 0x000fe20000000000 */
[----:B------:R-:W-:-:S02]  /*1ff0*/  SEL R64, R77, RZ, !P1 ;  /* 0x000000ff4d407207 */ /* 0x000fc40004800000 */
[----:B------:R-:W-:Y:S01]  /*2000*/  SEL R67, R67, RZ, !P1 ;  /* 0x000000ff43437207 */ /* 0x000fe20004800000 */
[----:B------:R-:W-:-:S04]  /*2010*/  FMUL R105, R105, R8 ;  /* 0x0000000869697220 */ /* 0x000fc80000400000 */
[----:B------:R-:W-:Y:S01]  /*2020*/  FADD R8, R67, -R64 ;  /* 0x8000004043087221 */ /* 0x000fe20000000000 */
[----:B-----5:R-:W-:Y:S02]  /*2030*/  SEL R64, R71, RZ, !P2 ;  /* 0x000000ff47407207 */ /* 0x020fe40005000000 */
[----:B------:R-:W-:-:S03]  /*2040*/  SEL R17, R65, RZ, !P4 ;  /* 0x000000ff41117207 */ /* 0x000fc60006000000 */
[----:B------:R-:W-:Y:S01]  /*2050*/  FADD R64, R64, 0.0010000000474974513054 ;  /* 0x3a83126f40407421 */ /* 0x000fe20000000000 */
[----:B0-----:R-:W-:Y:S01]  /*2060*/  FMUL R111, R4, R111 ;  /* 0x0000006f046f7220 */ /* 0x001fe20000400000 */
[----:B------:R-:W-:Y:S02]  /*2070*/  SEL R65, R78, RZ, !P1 ;  /* 0x000000ff4e417207 */ /* 0x000fe40004800000 */
[----:B------:R-:W-:Y:S01]  /*2080*/  SEL R68, R68, RZ, !P1 ;  /* 0x000000ff44447207 */ /* 0x000fe20004800000 */
[----:B------:R-:W-:Y:S01]  /*2090*/  FMUL R111, R111, R8 ;  /* 0x000000086f6f7220 */ /* 0x000fe20000400000 */
[----:B------:R-:W0:Y:S03]  /*20a0*/  MUFU.SQRT R64, R64 ;  /* 0x0000004000407308 */ /* 0x000e260000002000 */
[----:B------:R-:W-:Y:S01]  /*20b0*/  FADD R8, R68, -R65 ;  /* 0x8000004144087221 */ /* 0x000fe20000000000 */
[----:B------:R-:W-:-:S04]  /*20c0*/  SEL R65, R72, RZ, !P2 ;  /* 0x000000ff48417207 */ /* 0x000fc80005000000 */
[----:B------:R-:W1:Y:S01]  /*20d0*/  MUFU.RCP R5, R110 ;  /* 0x0000006e00057308 */ /* 0x000e620000001000 */
[----:B------:R-:W-:Y:S01]  /*20e0*/  FADD R65, R65, 0.0010000000474974513054 ;  /* 0x3a83126f41417421 */ /* 0x000fe20000000000 */
[----:B------:R-:W-:Y:S01]  /*20f0*/  FMUL R144, R144, R95 ;  /* 0x0000005f90907220 */ /* 0x000fe20000400000 */
[----:B------:R-:W-:Y:S01]  /*2100*/  FADD R9, R9, -R108 ;  /* 0x8000006c09097221 */ /* 0x000fe20000000000 */
[----:B------:R-:W-:Y:S02]  /*2110*/  SEL R74, R75, RZ, !P4 ;  /* 0x000000ff4b4a7207 */ /* 0x000fe40006000000 */
[----:B------:R-:W-:Y:S02]  /*2120*/  SEL R75, R76, RZ, !P4 ;  /* 0x000000ff4c4b7207 */ /* 0x000fe40006000000 */
[----:B------:R-:W3:Y:S01]  /*2130*/  MUFU.SQRT R65, R65 ;  /* 0x0000004100417308 */ /* 0x000ee20000002000 */
[----:B0-----:R-:W-:Y:S02]  /*2140*/  FSETP.GT.AND P6, PT, R64, 8.50705917302346158658e+37, PT ;  /* 0x7e8000004000780b */ /* 0x001fe40003fc4000 */
[----:B------:R-:W-:Y:S01]  /*2150*/  SEL R16, R66, RZ, !P4 ;  /* 0x000000ff42107207 */ /* 0x000fe20006000000 */
[----:B------:R-:W-:Y:S01]  /*2160*/  FMUL R144, R144, R9 ;  /* 0x0000000990907220 */ /* 0x000fe20000400000 */
[----:B------:R-:W-:-:S02]  /*2170*/  SEL R53, R53, RZ, !P2 ;  /* 0x000000ff35357207 */ /* 0x000fc40005000000 */
[----:B------:R-:W-:Y:S02]  /*2180*/  SEL R68, R55, RZ, !P4 ;  /* 0x000000ff37447207 */ /* 0x000fe40006000000 */
[----:B------:R-:W-:Y:S02]  /*2190*/  SEL R66, R79, RZ, !P1 ;  /* 0x000000ff4f427207 */ /* 0x000fe40004800000 */
[----:B------:R-:W-:Y:S02]  /*21a0*/  SEL R9, R69, RZ, !P1 ;  /* 0x000000ff45097207 */ /* 0x000fe40004800000 */
[----:B------:R-:W-:Y:S01]  /*21b0*/  SEL R55, R59, RZ, !P4 ;  /* 0x000000ff3b377207 */ /* 0x000fe20006000000 */
[----:B------:R-:W-:Y:S01]  /*21c0*/  FMUL R109, R148, R109 ;  /* 0x0000006d946d7220 */ /* 0x000fe20000400000 */
[----:B------:R-:W-:Y:S01]  /*21d0*/  SEL R59, R54, RZ, !P2 ;  /* 0x000000ff363b7207 */ /* 0x000fe20005000000 */
[----:B------:R-:W-:Y:S01]  /*21e0*/  FADD R16, R16, -R75 ;  /* 0x8000004b10107221 */ /* 0x000fe20000000000 */
[----:B------:R-:W-:Y:S01]  /*21f0*/  SEL R54, R56, RZ, !P1 ;  /* 0x000000ff38367207 */ /* 0x000fe20004800000 */
[----:B------:R-:W-:Y:S01]  /*2200*/  FADD R56, R53, 0.0010000000474974513054 ;  /* 0x3a83126f35387421 */ /* 0x000fe20000000000 */
[----:B-1----:R-:W-:Y:S01]  /*2210*/  FMUL R128, R5, R128 ;  /* 0x0000008005807220 */ /* 0x002fe20000400000 */
[----:B------:R-:W-:Y:S01]  /*2220*/  FADD R9, R9, -R66 ;  /* 0x8000004209097221 */ /* 0x000fe20000000000 */
[----:B------:R-:W-:Y:S01]  /*2230*/  FMUL R109, R109, R16 ;  /* 0x000000106d6d7220 */ /* 0x000fe20000400000 */
[----:B------:R-:W-:Y:S01]  /*2240*/  FMUL R106, R143, R106 ;  /* 0x0000006a8f6a7220 */ /* 0x000fe20000400000 */
[----:B------:R-:W-:Y:S01]  /*2250*/  FADD R17, R17, -R74 ;  /* 0x8000004a11117221 */ /* 0x000fe20000000000 */
[----:B------:R-:W-:Y:S01]  /*2260*/  SEL R16, R70, RZ, !P1 ;  /* 0x000000ff46107207 */ /* 0x000fe20004800000 */
[----:B------:R-:W-:Y:S01]  /*2270*/  FMUL R128, R128, R9 ;  /* 0x0000000980807220 */ /* 0x000fe20000400000 */
[----:B------:R-:W-:Y:S01]  /*2280*/  SEL R70, R57, RZ, !P1 ;  /* 0x000000ff39467207 */ /* 0x000fe20004800000 */
[----:B------:R-:W0:Y:S01]  /*2290*/  MUFU.SQRT R56, R56 ;  /* 0x0000003800387308 */ /* 0x000e220000002000 */
[C---:B------:R-:W-:Y:S01]  /*22a0*/  FSETP.GEU.AND P0, PT, R64.reuse, 1.175494350822287508e-38, PT ;  /* 0x008000004000780b */ /* 0x040fe20003f0e000 */
[----:B------:R-:W-:Y:S01]  /*22b0*/  @P6 FMUL R64, R64, 0.25 ;  /* 0x3e80000040406820 */ /* 0x000fe20000400000 */
[----:B------:R-:W-:Y:S01]  /*22c0*/  FSEL R57, R44, 1, P6 ;  /* 0x3f8000002c397808 */ /* 0x000fe20003000000 */
[----:B------:R-:W-:Y:S01]  /*22d0*/  FMUL R17, R106, R17 ;  /* 0x000000116a117220 */ /* 0x000fe20000400000 */
[----:B------:R-:W-:-:S02]  /*22e0*/  SEL R66, R83, RZ, !P4 ;  /* 0x000000ff53427207 */ /* 0x000fc40006000000 */
[----:B--2---:R-:W-:Y:S02]  /*22f0*/  SEL R9, R86, RZ, !P4 ;  /* 0x000000ff56097207 */ /* 0x004fe40006000000 */
[----:B---3--:R-:W-:-:S03]  /*2300*/  FSETP.GT.AND P6, PT, R65, 8.50705917302346158658e+37, PT ;  /* 0x7e8000004100780b */ /* 0x008fc60003fc4000 */
[----:B------:R-:W-:Y:S01]  /*2310*/  FFMA R9, R66, R17, R9 ;  /* 0x0000001142097223 */ /* 0x000fe20000000009 */
[----:B------:R-:W-:Y:S01]  /*2320*/  SEL R17, R58, RZ, !P1 ;  /* 0x000000ff3a117207 */ /* 0x000fe20004800000 */
[----:B------:R-:W-:Y:S01]  /*2330*/  FADD R58, R59, 0.0010000000474974513054 ;  /* 0x3a83126f3b3a7421 */ /* 0x000fe20000000000 */
[----:B------:R-:W-:Y:S01]  /*2340*/  SEL R53, R60, RZ, !P1 ;  /* 0x000000ff3c357207 */ /* 0x000fe20004800000 */
[----:B------:R-:W-:Y:S01]  /*2350*/  @!P0 FMUL R64, R64, 16777216 ;  /* 0x4b80000040408820 */ /* 0x000fe20000400000 */
[----:B------:R-:W-:Y:S01]  /*2360*/  @!P0 FMUL R57, R57, 16777216 ;  /* 0x4b80000039398820 */ /* 0x000fe20000400000 */
[----:B------:R-:W1:Y:S01]  /*2370*/  MUFU.RCP R114, R114 ;  /* 0x0000007200727308 */ /* 0x000e620000001000 */
[----:B------:R-:W-:Y:S02]  /*2380*/  SEL R60, R36, RZ, P3 ;  /* 0x000000ff243c7207 */ /* 0x000fe40001800000 */
[C---:B------:R-:W-:Y:S01]  /*2390*/  FSETP.GEU.AND P0, PT, R65.reuse, 1.175494350822287508e-38, PT ;  /* 0x008000004100780b */ /* 0x040fe20003f0e000 */
[----:B------:R-:W-:Y:S01]  /*23a0*/  @P6 FMUL R65, R65, 0.25 ;  /* 0x3e80000041416820 */ /* 0x000fe20000400000 */
[----:B------:R-:W-:-:S02]  /*23b0*/  FSEL R36, R44, 1, P6 ;  /* 0x3f8000002c247808 */ /* 0x000fc40003000000 */
[----:B0-----:R-:W-:Y:S01]  /*23c0*/  FSETP.GT.AND P6, PT, R56, 8.50705917302346158658e+37, PT ;  /* 0x7e8000003800780b */ /* 0x001fe20003fc4000 */
[----:B------:R-:W0:Y:S01]  /*23d0*/  MUFU.SQRT R58, R58 ;  /* 0x0000003a003a7308 */ /* 0x000e220000002000 */
[----:B------:R-:W-:Y:S02]  /*23e0*/  SEL R67, R80, RZ, !P1 ;  /* 0x000000ff50437207 */ /* 0x000fe40004800000 */
[----:B------:R-:W-:Y:S02]  /*23f0*/  SEL R59, R38, RZ, P3 ;  /* 0x000000ff263b7207 */ /* 0x000fe40001800000 */
[----:B------:R-:W-:Y:S01]  /*2400*/  SEL R38, R34, RZ, !P1 ;  /* 0x000000ff22267207 */ /* 0x000fe20004800000 */
[----:B------:R-:W-:Y:S02]  /*2410*/  FADD R16, R16, -R67 ;  /* 0x8000004310107221 */ /* 0x000fe40000000000 */
[----:B------:R-:W-:Y:S01]  /*2420*/  @!P0 FMUL R65, R65, 16777216 ;  /* 0x4b80000041418820 */ /* 0x000fe20000400000 */
[----:B------:R-:W-:Y:S01]  /*2430*/  @!P0 FMUL R36, R36, 16777216 ;  /* 0x4b80000024248820 */ /* 0x000fe20000400000 */
[----:B------:R-:W-:Y:S01]  /*2440*/  FSETP.GEU.AND P0, PT, R56, 1.175494350822287508e-38, PT ;  /* 0x008000003800780b */ /* 0x000fe20003f0e000 */
[----:B-1----:R-:W-:Y:S01]  /*2450*/  FMUL R129, R114, R129 ;  /* 0x0000008172817220 */ /* 0x002fe20000400000 */
[----:B------:R-:W-:Y:S01]  /*2460*/  @P6 FMUL R56, R56, 0.25 ;  /* 0x3e80000038386820 */ /* 0x000fe20000400000 */
[----:B------:R-:W-:-:S02]  /*2470*/  FSEL R34, R44, 1, P6 ;  /* 0x3f8000002c227808 */ /* 0x000fc40003000000 */
[----:B0-----:R-:W-:Y:S01]  /*2480*/  FSETP.GT.AND P6, PT, R58, 8.50705917302346158658e+37, PT ;  /* 0x7e8000003a00780b */ /* 0x001fe20003fc4000 */
[----:B------:R-:W0:Y:S01]  /*2490*/  MUFU.RCP R136, R136 ;  /* 0x0000008800887308 */ /* 0x000e220000001000 */
[----:B------:R-:W-:Y:S01]  /*24a0*/  FMUL R129, R129, R16 ;  /* 0x0000001081817220 */ /* 0x000fe20000400000 */
[----:B------:R-:W-:Y:S02]  /*24b0*/  SEL R81, R81, RZ, !P4 ;  /* 0x000000ff51517207 */ /* 0x000fe40006000000 */
[----:B------:R-:W-:Y:S02]  /*24c0*/  SEL R16, R84, RZ, !P4 ;  /* 0x000000ff54107207 */ /* 0x000fe40006000000 */
[----:B------:R-:W-:Y:S01]  /*24d0*/  SEL R62, R62, RZ, !P1 ;  /* 0x000000ff3e3e7207 */ /* 0x000fe20004800000 */
[----:B------:R-:W-:Y:S01]  /*24e0*/  FMUL R115, R115, R8 ;  /* 0x0000000873737220 */ /* 0x000fe20000400000 */
[----:B------:R-:W-:Y:S01]  /*24f0*/  SEL R35, R35, RZ, !P1 ;  /* 0x000000ff23237207 */ /* 0x000fe20004800000 */
[----:B------:R-:W-:Y:S01]  /*2500*/  FFMA R16, R81, R144, R16 ;  /* 0x0000009051107223 */ /* 0x000fe20000000010 */
[----:B------:R-:W-:Y:S01]  /*2510*/  SEL R8, R82, RZ, !P4 ;  /* 0x000000ff52087207 */ /* 0x000fe20006000000 */
[----:B------:R-:W-:Y:S01]  /*2520*/  FFMA R17, R17, R128, R62 ;  /* 0x0000008011117223 */ /* 0x000fe2000000003e */
[----:B------:R-:W-:Y:S01]  /*2530*/  SEL R85, R85, RZ, !P4 ;  /* 0x000000ff55557207 */ /* 0x000fe20006000000 */
[----:B------:R-:W-:Y:S01]  /*2540*/  FFMA R55, R68, R109, R55 ;  /* 0x0000006d44377223 */ /* 0x000fe20000000037 */
[----:B------:R-:W-:Y:S01]  /*2550*/  SEL R62, R37, RZ, P3 ;  /* 0x000000ff253e7207 */ /* 0x000fe20001800000 */
[----:B------:R-:W-:Y:S01]  /*2560*/  @!P0 FMUL R56, R56, 16777216 ;  /* 0x4b80000038388820 */ /* 0x000fe20000400000 */
[----:B------:R-:W-:Y:S01]  /*2570*/  SEL R68, R39, RZ, P3 ;  /* 0x000000ff27447207 */ /* 0x000fe20001800000 */
[----:B------:R-:W-:Y:S01]  /*2580*/  @!P0 FMUL R34, R34, 16777216 ;  /* 0x4b80000022228820 */ /* 0x000fe20000400000 */
[----:B------:R-:W-:Y:S01]  /*2590*/  SEL R37, R26, RZ, P3 ;  /* 0x000000ff1a257207 */ /* 0x000fe20001800000 */
[----:B------:R-:W-:Y:S01]  /*25a0*/  FFMA R26, R38, R129, R35 ;  /* 0x00000081261a7223 */ /* 0x000fe20000000023 */
[----:B------:R-:W-:-:S02]  /*25b0*/  SEL R28, R28, RZ, P3 ;  /* 0x000000ff1c1c7207 */ /* 0x000fc40001800000 */
[----:B------:R-:W-:Y:S02]  /*25c0*/  SEL R39, R29, RZ, P3 ;  /* 0x000000ff1d277207 */ /* 0x000fe40001800000 */
[C---:B------:R-:W-:Y:S01]  /*25d0*/  FSETP.GEU.AND P0, PT, R58.reuse, 1.175494350822287508e-38, PT ;  /* 0x008000003a00780b */ /* 0x040fe20003f0e000 */
[----:B------:R-:W-:Y:S01]  /*25e0*/  @P6 FMUL R58, R58, 0.25 ;  /* 0x3e8000003a3a6820 */ /* 0x000fe20000400000 */
[----:B------:R-:W-:Y:S01]  /*25f0*/  FSEL R35, R44, 1, P6 ;  /* 0x3f8000002c237808 */ /* 0x000fe20003000000 */
[----:B------:R-:W-:Y:S01]  /*2600*/  FFMA R8, R8, R105, R85 ;  /* 0x0000006908087223 */ /* 0x000fe20000000055 */
[----:B------:R-:W-:Y:S01]  /*2610*/  FSETP.GEU.AND P6, PT, R16, RZ, PT ;  /* 0x000000ff1000720b */ /* 0x000fe20003fce000 */
[----:B------:R-:W-:Y:S01]  /*2620*/  FADD R38, R28, -R59 ;  /* 0x8000003b1c267221 */ /* 0x000fe20000000000 */
[----:B0-----:R-:W-:Y:S01]  /*2630*/  FMUL R139, R136, R139 ;  /* 0x0000008b888b7220 */ /* 0x001fe20000400000 */
[----:B------:R-:W-:Y:S01]  /*2640*/  SEL R27, R27, RZ, P3 ;  /* 0x000000ff1b1b7207 */ /* 0x000fe20001800000 */
[----:B------:R-:W-:Y:S01]  /*2650*/  FADD R28, R39, -R68 ;  /* 0x80000044271c7221 */ /* 0x000fe20000000000 */
[----:B------:R-:W-:-:S02]  /*2660*/  SEL R39, RZ, 0x1, P6 ;  /* 0x00000001ff277807 */ /* 0x000fc40003000000 */
[----:B------:R-:W-:Y:S01]  /*2670*/  FSETP.GEU.AND P6, PT, R8, RZ, PT ;  /* 0x000000ff0800720b */ /* 0x000fe20003fce000 */
[----:B------:R-:W0:Y:S01]  /*2680*/  MUFU.RCP R134, R134 ;  /* 0x0000008600867308 */ /* 0x000e220000001000 */
[----:B------:R-:W-:Y:S01]  /*2690*/  FADD R29, R37, -R60 ;  /* 0x8000003c251d7221 */ /* 0x000fe20000000000 */
[----:B------:R-:W-:Y:S01]  /*26a0*/  FMUL R139, R139, R28 ;  /* 0x0000001c8b8b7220 */ /* 0x000fe20000400000 */
[----:B------:R-:W-:Y:S01]  /*26b0*/  FMUL R140, R140, R137 ;  /* 0x000000898c8c7220 */ /* 0x000fe20000400000 */
[----:B------:R-:W-:Y:S01]  /*26c0*/  FADD R27, R27, -R62 ;  /* 0x8000003e1b1b7221 */ /* 0x000fe20000000000 */
[----:B------:R-:W-:Y:S02]  /*26d0*/  SEL R37, R42, RZ, P5 ;  /* 0x000000ff2a257207 */ /* 0x000fe40002800000 */
[----:B------:R-:W-:Y:S02]  /*26e0*/  SEL R28, R32, RZ, P5 ;  /* 0x000000ff201c7207 */ /* 0x000fe40002800000 */
[----:B------:R-:W-:Y:S01]  /*26f0*/  SEL R42, RZ, 0x1fffe, P6 ;  /* 0x0001fffeff2a7807 */ /* 0x000fe20003000000 */
[----:B------:R-:W1:Y:S01]  /*2700*/  MUFU.RCP R135, R135 ;  /* 0x0000008700877308 */ /* 0x000e620000001000 */
[----:B------:R-:W-:Y:S01]  /*2710*/  FSETP.GEU.AND P6, PT, R9, RZ, PT ;  /* 0x000000ff0900720b */ /* 0x000fe20003fce000 */
[----:B------:R-:W-:Y:S01]  /*2720*/  FMUL R140, R140, R27 ;  /* 0x0000001b8c8c7220 */ /* 0x000fe20000400000 */
[----:B------:R-:W-:Y:S01]  /*2730*/  SEL R40, R40, RZ, P5 ;  /* 0x000000ff28287207 */ /* 0x000fe20002800000 */
[----:B------:R-:W-:Y:S01]  /*2740*/  FADD R28, R28, -R37 ;  /* 0x800000251c1c7221 */ /* 0x000fe20000000000 */
[----:B------:R-:W-:Y:S01]  /*2750*/  SEL R27, R30, RZ, P5 ;  /* 0x000000ff1e1b7207 */ /* 0x000fe20002800000 */
[----:B------:R-:W-:Y:S01]  /*2760*/  FFMA R54, R54, R111, R53 ;  /* 0x0000006f36367223 */ /* 0x000fe20000000035 */
[----:B------:R-:W-:-:S02]  /*2770*/  SEL R37, RZ, 0x4, P6 ;  /* 0x00000004ff257807 */ /* 0x000fc40003000000 */
[----:B------:R-:W-:Y:S02]  /*2780*/  SEL R61, R61, RZ, !P1 ;  /* 0x000000ff3d3d7207 */ /* 0x000fe40004800000 */
[----:B------:R-:W-:Y:S01]  /*2790*/  FSETP.GEU.AND P6, PT, R55, RZ, PT ;  /* 0x000000ff3700720b */ /* 0x000fe20003fce000 */
[----:B------:R-:W-:Y:S01]  /*27a0*/  FADD R27, R27, -R40 ;  /* 0x800000281b1b7221 */ /* 0x000fe20000000000 */
[----:B------:R-:W-:Y:S01]  /*27b0*/  SEL R41, R41, RZ, P5 ;  /* 0x000000ff29297207 */ /* 0x000fe20002800000 */
[----:B------:R-:W-:Y:S01]  /*27c0*/  FFMA R53, R70, R115, R61 ;  /* 0x0000007346357223 */ /* 0x000fe2000000003d */
[----:B------:R-:W-:Y:S02]  /*27d0*/  SEL R40, RZ, 0x7fff8, P6 ;  /* 0x0007fff8ff287807 */ /* 0x000fe40003000000 */
[----:B------:R-:W-:Y:S01]  /*27e0*/  FSETP.GEU.AND P6, PT, R54, RZ, PT ;  /* 0x000000ff3600720b */ /* 0x000fe20003fce000 */
[----:B0-----:R-:W-:Y:S01]  /*27f0*/  FMUL R4, R134, R145 ;  /* 0x0000009186047220 */ /* 0x001fe20000400000 */
[----:B------:R-:W-:Y:S01]  /*2800*/  SEL R30, R31, RZ, P5 ;  /* 0x000000ff1f1e7207 */ /* 0x000fe20002800000 */
[----:B------:R-:W-:Y:S01]  /*2810*/  FMUL R141, R141, R138 ;  /* 0x0000008a8d8d7220 */ /* 0x000fe20000400000 */
[----:B------:R-:W-:Y:S01]  /*2820*/  SEL R59, RZ, 0x1, P6 ;  /* 0x00000001ff3b7807 */ /* 0x000fe20003000000 */
[----:B-1----:R-:W-:Y:S01]  /*2830*/  FMUL R5, R135, R130 ;  /* 0x0000008287057220 */ /* 0x002fe20000400000 */
[----:B------:R-:W-:Y:S01]  /*2840*/  FSETP.GEU.AND P6, PT, R53, RZ, PT ;  /* 0x000000ff3500720b */ /* 0x000fe20003fce000 */
[----:B------:R-:W-:Y:S01]  /*2850*/  FADD R30, R30, -R41 ;  /* 0x800000291e1e7221 */ /* 0x000fe20000000000 */
[----:B------:R-:W-:Y:S01]  /*2860*/  FMUL R31, R4, R27 ;  /* 0x0000001b041f7220 */ /* 0x000fe20000400000 */
[----:B------:R-:W-:Y:S01]  /*2870*/  FMUL R27, R7, R28 ;  /* 0x0000001c071b7220 */ /* 0x000fe20000400000 */
[----:B------:R-:W-:Y:S01]  /*2880*/  FMUL R142, R142, R133 ;  /* 0x000000858e8e7220 */ /* 0x000fe20000400000 */
[----:B------:R-:W-:Y:S01]  /*2890*/  SEL R7, R89, RZ, P3 ;  /* 0x000000ff59077207 */ /* 0x000fe20001800000 */
[----:B------:R-:W-:Y:S01]  /*28a0*/  FMUL R38, R141, R38 ;  /* 0x000000268d267220 */ /* 0x000fe20000400000 */
[----:B------:R-:W-:Y:S01]  /*28b0*/  SEL R28, R93, RZ, P3 ;  /* 0x000000ff5d1c7207 */ /* 0x000fe20001800000 */
[----:B------:R-:W-:Y:S01]  /*28c0*/  FMUL R30, R5, R30 ;  /* 0x0000001e051e7220 */ /* 0x000fe20000400000 */
[----:B------:R-:W-:-:S02]  /*28d0*/  SEL R60, RZ, 0x1fffe, P6 ;  /* 0x0001fffeff3c7807 */ /* 0x000fc40003000000 */
[----:B------:R-:W-:Y:S01]  /*28e0*/  FSETP.GEU.AND P6, PT, R17, RZ, PT ;  /* 0x000000ff1100720b */ /* 0x000fe20003fce000 */
[----:B------:R-:W-:Y:S01]  /*28f0*/  FMUL R29, R142, R29 ;  /* 0x0000001d8e1d7220 */ /* 0x000fe20000400000 */
[----:B----4-:R-:W-:Y:S02]  /*2900*/  SEL R4, R87, RZ, P3 ;  /* 0x000000ff57047207 */ /* 0x010fe40001800000 */
[----:B------:R-:W-:Y:S01]  /*2910*/  SEL R5, R91, RZ, P3 ;  /* 0x000000ff5b057207 */ /* 0x000fe20001800000 */
[----:B------:R-:W-:Y:S01]  /*2920*/  FFMA R7, R7, R38, R28 ;  /* 0x0000002607077223 */ /* 0x000fe2000000001c */
[----:B------:R-:W-:Y:S02]  /*2930*/  SEL R32, R90, RZ, P3 ;  /* 0x000000ff5a207207 */ /* 0x000fe40001800000 */
[----:B------:R-:W-:Y:S02]  /*2940*/  SEL R41, R94, RZ, P3 ;  /* 0x000000ff5e297207 */ /* 0x000fe40001800000 */
[----:B------:R-:W-:Y:S01]  /*2950*/  SEL R38, RZ, 0x4, P6 ;  /* 0x00000004ff267807 */ /* 0x000fe20003000000 */
[----:B------:R-:W-:Y:S01]  /*2960*/  FFMA R5, R4, R29, R5 ;  /* 0x0000001d04057223 */ /* 0x000fe20000000005 */
[----:B------:R-:W-:Y:S01]  /*2970*/  FSETP.GEU.AND P6, PT, R26, RZ, PT ;  /* 0x000000ff1a00720b */ /* 0x000fe20003fce000 */
[----:B------:R-:W-:Y:S01]  /*2980*/  FFMA R32, R32, R139, R41 ;  /* 0x0000008b20207223 */ /* 0x000fe20000000029 */
[----:B------:R-:W-:-:S02]  /*2990*/  SEL R29, R88, RZ, P3 ;  /* 0x000000ff581d7207 */ /* 0x000fc40001800000 */
[----:B------:R-:W-:Y:S02]  /*29a0*/  SEL R92, R92, RZ, P3 ;  /* 0x000000ff5c5c7207 */ /* 0x000fe40001800000 */
[----:B------:R-:W-:Y:S02]  /*29b0*/  SEL R28, R99, RZ, P5 ;  /* 0x000000ff631c7207 */ /* 0x000fe40002800000 */
[----:B------:R-:W-:Y:S02]  /*29c0*/  SEL R69, R104, RZ, P5 ;  /* 0x000000ff68457207 */ /* 0x000fe40002800000 */
[----:B------:R-:W-:Y:S02]  /*29d0*/  SEL R41, RZ, 0x7fff8, P6 ;  /* 0x0007fff8ff297807 */ /* 0x000fe40003000000 */
[----:B------:R-:W-:Y:S01]  /*29e0*/  FSETP.GEU.AND P6, PT, R7, RZ, PT ;  /* 0x000000ff0700720b */ /* 0x000fe20003fce000 */
[----:B------:R-:W-:Y:S01]  /*29f0*/  FFMA R27, R28, R27, R69 ;  /* 0x0000001b1c1b7223 */ /* 0x000fe20000000045 */
[----:B------:R-:W-:Y:S01]  /*2a00*/  SEL R4, R33, RZ, P5 ;  /* 0x000000ff21047207 */ /* 0x000fe20002800000 */
[----:B------:R-:W-:Y:S01]  /*2a10*/  FFMA R33, R29, R140, R92 ;  /* 0x0000008c1d217223 */ /* 0x000fe2000000005c */
[----:B------:R-:W-:-:S02]  /*2a20*/  SEL R43, R43, RZ, P5 ;  /* 0x000000ff2b2b7207 */ /* 0x000fc40002800000 */
[----:B------:R-:W-:Y:S02]  /*2a30*/  SEL R28, R97, RZ, P5 ;  /* 0x000000ff611c7207 */ /* 0x000fe40002800000 */
[----:B------:R-:W-:Y:S02]  /*2a40*/  SEL R29, R101, RZ, P5 ;  /* 0x000000ff651d7207 */ /* 0x000fe40002800000 */
[----:B------:R-:W-:Y:S02]  /*2a50*/  SEL R61, RZ, 0x1fffe, P6 ;  /* 0x0001fffeff3d7807 */ /* 0x000fe40003000000 */
[----:B------:R-:W-:Y:S02]  /*2a60*/  SEL R69, R98, RZ, P5 ;  /* 0x000000ff62457207 */ /* 0x000fe40002800000 */
[----:B------:R-:W-:Y:S02]  /*2a70*/  SEL R68, R103, RZ, P5 ;  /* 0x000000ff67447207 */ /* 0x000fe40002800000 */
[----:B------:R-:W-:Y:S01]  /*2a80*/  FSETP.GEU.AND P6, PT, R32, RZ, PT ;  /* 0x000000ff2000720b */ /* 0x000fe20003fce000 */
[----:B------:R-:W-:Y:S01]  /*2a90*/  FADD R4, R4, -R43 ;  /* 0x8000002b04047221 */ /* 0x000fe20000000000 */
[----:B------:R-:W-:Y:S01]  /*2aa0*/  FFMA R29, R28, R31, R29 ;  /* 0x0000001f1c1d7223 */ /* 0x000fe2000000001d */
[----:B------:R-:W-:Y:S01]  /*2ab0*/  FFMA R28, R69, R30, R68 ;  /* 0x0000001e451c7223 */ /* 0x000fe20000000044 */
[----:B------:R-:W-:Y:S01]  /*2ac0*/  SEL R62, RZ, 0x1, P6 ;  /* 0x00000001ff3e7807 */ /* 0x000fe20003000000 */
[----:B------:R-:W-:Y:S01]  /*2ad0*/  FMUL R63, R63, R4 ;  /* 0x000000043f3f7220 */ /* 0x000fe20000400000 */
[----:B------:R-:W-:-:S02]  /*2ae0*/  FSETP.GEU.AND P6, PT, R5, RZ, PT ;  /* 0x000000ff0500720b */ /* 0x000fc40003fce000 */
[----:B------:R-:W-:Y:S02]  /*2af0*/  SEL R69, R100, RZ, P5 ;  /* 0x000000ff64457207 */ /* 0x000fe40002800000 */
[----:B------:R-:W-:Y:S02]  /*2b00*/  SEL R30, R102, RZ, P5 ;  /* 0x000000ff661e7207 */ /* 0x000fe40002800000 */
[----:B------:R-:W-:Y:S02]  /*2b10*/  SEL R43, RZ, 0x7fff8, P6 ;  /* 0x0007fff8ff2b7807 */ /* 0x000fe40003000000 */
[----:B------:R-:W-:Y:S01]  /*2b20*/  FSETP.GEU.AND P6, PT, R33, RZ, PT ;  /* 0x000000ff2100720b */ /* 0x000fe20003fce000 */
[----:B------:R-:W-:Y:S01]  /*2b30*/  FFMA R30, R69, R63, R30 ;  /* 0x0000003f451e7223 */ /* 0x000fe2000000001e */
[----:B------:R-:W-:Y:S02]  /*2b40*/  P2R R66, PR, RZ, 0x10 ;  /* 0x00000010ff427803 */ /* 0x000fe40000000000 */
[----:B------:R-:W-:-:S02]  /*2b50*/  SEL R4, RZ, 0x4, P6 ;  /* 0x00000004ff047807 */ /* 0x000fc40003000000 */
[----:B------:R-:W-:Y:S02]  /*2b60*/  FSETP.GEU.AND P6, PT, R27, RZ, PT ;  /* 0x000000ff1b00720b */ /* 0x000fe40003fce000 */
[----:B------:R-:W-:Y:S01]  /*2b70*/  FSETP.GEU.AND P4, PT, R30, RZ, PT ;  /* 0x000000ff1e00720b */ /* 0x000fe20003f8e000 */
[----:B------:R-:W-:Y:S01]  /*2b80*/  IMAD.IADD R39, R39, 0x1, R42 ;  /* 0x0000000127277824 */ /* 0x000fe200078e022a */
[----:B------:R-:W-:Y:S02]  /*2b90*/  SEL R31, RZ, 0x1fffe, P6 ;  /* 0x0001fffeff1f7807 */ /* 0x000fe40003000000 */
[----:B------:R-:W-:Y:S02]  /*2ba0*/  SEL R42, RZ, 0x1, P4 ;  /* 0x00000001ff2a7807 */ /* 0x000fe40002000000 */
[----:B------:R-:W-:-:S03]  /*2bb0*/  FSETP.GEU.AND P6, PT, R29, RZ, PT ;  /* 0x000000ff1d00720b */ /* 0x000fc60003fce000 */
[----:B------:R-:W-:Y:S01]  /*2bc0*/  IMAD.IADD R42, R31, 0x1, R42 ;  /* 0x000000011f2a7824 */ /* 0x000fe200078e022a */
[----:B------:R-:W-:Y:S02]  /*2bd0*/  SEL R63, RZ, 0x7fff8, P6 ;  /* 0x0007fff8ff3f7807 */ /* 0x000fe40003000000 */
[----:B------:R-:W-:Y:S01]  /*2be0*/  FSETP.GEU.AND P6, PT, R28, RZ, PT ;  /* 0x000000ff1c00720b */ /* 0x000fe20003fce000 */
[----:B------:R-:W-:Y:S01]  /*2bf0*/  IMAD.IADD R61, R61, 0x1, R62 ;  /* 0x000000013d3d7824 */ /* 0x000fe200078e023e */
[----:B------:R-:W-:Y:S02]  /*2c00*/  LOP3.LUT R39, R39, 0x3, RZ, 0xc0, !PT ;  /* 0x0000000327277812 */ /* 0x000fe400078ec0ff */
[----:B------:R-:W-:Y:S02]  /*2c10*/  SEL R68, RZ, 0x4, P6 ;  /* 0x00000004ff447807 */ /* 0x000fe40003000000 */
[----:B------:R-:W-:Y:S01]  /*2c20*/  LOP3.LUT R42, R42, 0x3, RZ, 0xc0, !PT ;  /* 0x000000032a2a7812 */ /* 0x000fe200078ec0ff */
[----:B------:R-:W0:Y:S01]  /*2c30*/  MUFU.RCP R65, R65 ;  /* 0x0000004100417308 */ /* 0x000e220000001000 */
[----:B------:R-:W-:Y:S01]  /*2c40*/  IADD3 R37, R39, R40, R37 ;  /* 0x0000002827257210 */ /* 0x000fe20007ffe025 */
[----:B------:R-:W-:Y:S01]  /*2c50*/  @!P0 FMUL R58, R58, 16777216 ;  /* 0x4b8000003a3a8820 */ /* 0x000fe20000400000 */
[----:B------:R-:W-:Y:S01]  /*2c60*/  LOP3.LUT R61, R61, 0x3, RZ, 0xc0, !PT ;  /* 0x000000033d3d7812 */ /* 0x000fe200078ec0ff */
[----:B------:R-:W-:Y:S01]  /*2c70*/  IMAD.IADD R59, R59, 0x1, R60 ;  /* 0x000000013b3b7824 */ /* 0x000fe200078e023c */
[----:B------:R-:W-:Y:S01]  /*2c80*/  IADD3 R42, R42, R63, R68 ;  /* 0x0000003f2a2a7210 */ /* 0x000fe20007ffe044 */
[----:B------:R-:W-:Y:S01]  /*2c90*/  IMAD.SHL.U32 R37, R37, 0x100, RZ ;  /* 0x0000010025257824 */ /* 0x000fe200078e00ff */
[----:B------:R-:W-:Y:S01]  /*2ca0*/  IADD3 R4, R61, R43, R4 ;  /* 0x0000002b3d047210 */ /* 0x000fe20007ffe004 */
[----:B------:R-:W1:Y:S01]  /*2cb0*/  MUFU.RCP R64, R64 ;  /* 0x0000004000407308 */ /* 0x000e620000001000 */
[----:B------:R-:W-:-:S02]  /*2cc0*/  LOP3.LUT R39, R42, 0xf, RZ, 0xc0, !PT ;  /* 0x0000000f2a277812 */ /* 0x000fc400078ec0ff */
[----:B------:R-:W-:Y:S01]  /*2cd0*/  SEL R96, R96, RZ, !P2 ;  /* 0x000000ff60607207 */ /* 0x000fe20005000000 */
[----:B------:R-:W-:Y:S01]  /*2ce0*/  @!P0 FMUL R35, R35, 16777216 ;  /* 0x4b80000023238820 */ /* 0x000fe20000400000 */
[----:B------:R-:W-:-:S03]  /*2cf0*/  LOP3.LUT R59, R59, 0x3, RZ, 0xc0, !PT ;  /* 0x000000033b3b7812 */ /* 0x000fc600078ec0ff */
[----:B------:R-:W2:Y:S01]  /*2d00*/  MUFU.RCP R31, R56 ;  /* 0x00000038001f7308 */ /* 0x000ea20000001000 */
[----:B------:R-:W-:Y:S01]  /*2d10*/  IMAD R39, R4, 0x10, R39 ;  /* 0x0000001004277824 */ /* 0x000fe200078e0227 */
[----:B------:R-:W-:Y:S01]  /*2d20*/  IADD3 R41, R59, R41, R38 ;  /* 0x000000293b297210 */ /* 0x000fe20007ffe026 */
[----:B0-----:R-:W-:Y:S01]  /*2d30*/  FMUL R65, R65, R36 ;  /* 0x0000002441417220 */ /* 0x001fe20000400000 */
[----:B------:R-:W-:Y:S01]  /*2d40*/  LOP3.LUT R4, R37, 0xf00, RZ, 0xe2, !PT ;  /* 0x00000f0025047812 */ /* 0x000fe200078ee2ff */
[----:B------:R-:W0:Y:S03]  /*2d50*/  LDC.64 R60, c[0x0][0x248] ;  /* 0x00009200ff3c7b82 */ /* 0x000e260000000a00 */
[----:B------:R-:W3:Y:S01]  /*2d60*/  MUFU.RCP R58, R58 ;  /* 0x0000003a003a7308 */ /* 0x000ee20000001000 */
[----:B------:R-:W-:Y:S01]  /*2d70*/  SEL R37, R118, RZ, !P2 ;  /* 0x000000ff76257207 */ /* 0x000fe20005000000 */
[----:B------:R-:W-:Y:S01]  /*2d80*/  IMAD R41, R41, 0x1000, R4 ;  /* 0x0000100029297824 */ /* 0x000fe200078e0204 */
[----:B------:R-:W-:Y:S01]  /*2d90*/  LOP3.LUT R36, R39, 0xff, RZ, 0xc0, !PT ;  /* 0x000000ff27247812 */ /* 0x000fe200078ec0ff */
[----:B-1----:R-:W-:-:S02]  /*2da0*/  FMUL R57, R64, R57 ;  /* 0x0000003940397220 */ /* 0x002fc40000400000 */
[----:B------:R-:W-:Y:S01]  /*2db0*/  FADD R4, R96, -R37 ;  /* 0x8000002560047221 */ /* 0x000fe20000000000 */
[----:B--2---:R-:W-:Y:S01]  /*2dc0*/  FMUL R39, R31, R34 ;  /* 0x000000221f277220 */ /* 0x004fe20000400000 */
[----:B------:R-:W-:Y:S01]  /*2dd0*/  IMAD.IADD R31, R41, 0x1, R36 ;  /* 0x00000001291f7824 */ /* 0x000fe200078e0224 */
[----:B------:R-:W-:Y:S02]  /*2de0*/  SEL R37, R120, RZ, !P2 ;  /* 0x000000ff78257207 */ /* 0x000fe40005000000 */
[----:B------:R-:W-:Y:S02]  /*2df0*/  SEL R34, R113, RZ, !P2 ;  /* 0x000000ff71227207 */ /* 0x000fe40005000000 */
[----:B------:R-:W-:Y:S01]  /*2e00*/  SEL R36, R123, RZ, !P2 ;  /* 0x000000ff7b247207 */ /* 0x000fe20005000000 */
[----:B---3--:R-:W-:Y:S01]  /*2e10*/  FMUL R43, R58, R35 ;  /* 0x000000233a2b7220 */ /* 0x008fe20000400000 */
[----:B------:R-:W-:Y:S01]  /*2e20*/  SEL R41, R122, RZ, !P2 ;  /* 0x000000ff7a297207 */ /* 0x000fe20005000000 */
[----:B------:R-:W-:Y:S01]  /*2e30*/  FMUL R35, R57, R4 ;  /* 0x0000000439237220 */ /* 0x000fe20000400000 */
[----:B------:R-:W-:Y:S01]  /*2e40*/  LOP3.LUT R31, R31, 0xffff, RZ, 0xc0, !PT ;  /* 0x0000ffff1f1f7812 */ /* 0x000fe200078ec0ff */
[----:B------:R-:W-:Y:S01]  /*2e50*/  FADD R34, R34, -R37 ;  /* 0x8000002522227221 */ /* 0x000fe20000000000 */
[----:B------:R-:W-:Y:S01]  /*2e60*/  SEL R121, R121, RZ, !P2 ;  /* 0x000000ff79797207 */ /* 0x000fe20005000000 */
[----:B------:R-:W-:Y:S01]  /*2e70*/  FFMA R37, R36, R35, R41 ;  /* 0x0000002324257223 */ /* 0x000fe20000000029 */
[----:B------:R-:W-:-:S02]  /*2e80*/  SEL R112, R112, RZ, !P2 ;  /* 0x000000ff70707207 */ /* 0x000fc40005000000 */
[----:B------:R-:W-:Y:S01]  /*2e90*/  SHF.R.U32.HI R35, RZ, 0x7, R31 ;  /* 0x00000007ff237819 */ /* 0x000fe2000001161f */
[----:B------:R-:W-:Y:S01]  /*2ea0*/  FMUL R34, R65, R34 ;  /* 0x0000002241227220 */ /* 0x000fe20000400000 */
[----:B------:R-:W-:Y:S01]  /*2eb0*/  SEL R119, R119, RZ, !P2 ;  /* 0x000000ff77777207 */ /* 0x000fe20005000000 */
[----:B------:R-:W-:Y:S01]  /*2ec0*/  FADD R4, R112, -R121 ;  /* 0x8000007970047221 */ /* 0x000fe20000000000 */
[----:B------:R-:W-:Y:S02]  /*2ed0*/  SEL R36, R124, RZ, !P2 ;  /* 0x000000ff7c247207 */ /* 0x000fe40005000000 */
[----:B------:R-:W-:Y:S02]  /*2ee0*/  FSETP.GEU.AND P0, PT, R37, RZ, PT ;  /* 0x000000ff2500720b */ /* 0x000fe40003f0e000 */
[----:B------:R-:W-:Y:S01]  /*2ef0*/  LOP3.LUT R38, R35, 0x1, RZ, 0xc0, !PT ;  /* 0x0000000123267812 */ /* 0x000fe200078ec0ff */
[----:B------:R-:W-:Y:S01]  /*2f00*/  FMUL R35, R39, R4 ;  /* 0x0000000427237220 */ /* 0x000fe20000400000 */
[----:B------:R-:W-:Y:S01]  /*2f10*/  FSEL R4, R37, RZ, P0 ;  /* 0x000000ff25047208 */ /* 0x000fe20000000000 */
[----:B------:R-:W-:Y:S01]  /*2f20*/  FFMA R36, R119, R34, R36 ;  /* 0x0000002277247223 */ /* 0x000fe20000000024 */
[----:B------:R-:W-:-:S02]  /*2f30*/  ISETP.NE.U32.AND P0, PT, R38, 0x1, PT ;  /* 0x000000012600780c */ /* 0x000fc40003f05070 */
[----:B------:R-:W-:Y:S02]  /*2f40*/  SHF.R.U32.HI R34, RZ, 0x6, R31 ;  /* 0x00000006ff227819 */ /* 0x000fe4000001161f */
[----:B------:R-:W-:Y:S02]  /*2f50*/  FSEL R39, R5, RZ, P0 ;  /* 0x000000ff05277208 */ /* 0x000fe40000000000 */
[----:B------:R-:W-:Y:S02]  /*2f60*/  SEL R126, R126, RZ, !P2 ;  /* 0x000000ff7e7e7207 */ /* 0x000fe40005000000 */
[----:B------:R-:W-:Y:S02]  /*2f70*/  SEL R127, R127, RZ, !P2 ;  /* 0x000000ff7f7f7207 */ /* 0x000fe40005000000 */
[----:B------:R-:W-:Y:S02]  /*2f80*/  FSETP.GEU.AND P0, PT, R36, RZ, PT ;  /* 0x000000ff2400720b */ /* 0x000fe40003f0e000 */
[----:B------:R-:W-:-:S02]  /*2f90*/  LOP3.LUT R37, R34, 0x1, RZ, 0xc0, !PT ;  /* 0x0000000122257812 */ /* 0x000fc400078ec0ff */
[----:B------:R-:W-:Y:S02]  /*2fa0*/  SEL R117, R117, RZ, !P2 ;  /* 0x000000ff75757207 */ /* 0x000fe40005000000 */
[----:B------:R-:W-:Y:S01]  /*2fb0*/  SEL R116, R116, RZ, !P2 ;  /* 0x000000ff74747207 */ /* 0x000fe20005000000 */
[----:B------:R-:W-:Y:S01]  /*2fc0*/  FFMA R35, R126, R35, R127 ;  /* 0x000000237e237223 */ /* 0x000fe2000000007f */
[----:B------:R-:W-:Y:S02]  /*2fd0*/  FSEL R5, R36, RZ, P0 ;  /* 0x000000ff24057208 */ /* 0x000fe40000000000 */
[----:B------:R-:W-:Y:S01]  /*2fe0*/  ISETP.NE.U32.AND P0, PT, R37, 0x1, PT ;  /* 0x000000012500780c */ /* 0x000fe20003f05070 */
[----:B------:R-:W-:Y:S01]  /*2ff0*/  FADD R34, R116, -R117 ;  /* 0x8000007574227221 */ /* 0x000fe20000000000 */
[----:B------:R-:W-:Y:S02]  /*3000*/  SEL R38, R6, RZ, !P2 ;  /* 0x000000ff06267207 */ /* 0x000fe40005000000 */
[----:B------:R-:W-:-:S02]  /*3010*/  SHF.R.U32.HI R6, RZ, 0x5, R31 ;  /* 0x00000005ff067819 */ /* 0x000fc4000001161f */
[----:B------:R-:W-:Y:S01]  /*3020*/  FSEL R33, R33, RZ, P0 ;  /* 0x000000ff21217208 */ /* 0x000fe20000000000 */
[----:B------:R-:W-:Y:S01]  /*3030*/  FMUL R34, R43, R34 ;  /* 0x000000222b227220 */ /* 0x000fe20000400000 */
[----:B------:R-:W-:Y:S02]  /*3040*/  SEL R125, R125, RZ, !P2 ;  /* 0x000000ff7d7d7207 */ /* 0x000fe40005000000 */
[----:B------:R-:W-:Y:S02]  /*3050*/  FSETP.GEU.AND P0, PT, R35, RZ, PT ;  /* 0x000000ff2300720b */ /* 0x000fe40003f0e000 */
[----:B------:R-:W-:Y:S01]  /*3060*/  LOP3.LUT R36, R6, 0x1, RZ, 0xc0, !PT ;  /* 0x0000000106247812 */ /* 0x000fe200078ec0ff */
[----:B------:R-:W-:Y:S01]  /*3070*/  FFMA R34, R125, R34, R38 ;  /* 0x000000227d227223 */ /* 0x000fe20000000026 */
[----:B------:R-:W-:Y:S02]  /*3080*/  FSEL R6, R35, RZ, P0 ;  /* 0x000000ff23067208 */ /* 0x000fe40000000000 */
[----:B------:R-:W-:-:S02]  /*3090*/  ISETP.NE.U32.AND P0, PT, R36, 0x1, PT ;  /* 0x000000012400780c */ /* 0x000fc40003f05070 */
[----:B------:R-:W-:Y:S02]  /*30a0*/  SHF.R.U32.HI R35, RZ, 0x4, R31 ;  /* 0x00000004ff237819 */ /* 0x000fe4000001161f */
[----:B------:R-:W-:Y:S02]  /*30b0*/  FSEL R40, R7, RZ, P0 ;  /* 0x000000ff07287208 */ /* 0x000fe40000000000 */
[C---:B------:R-:W-:Y:S02]  /*30c0*/  FSETP.GEU.AND P0, PT, R34.reuse, RZ, PT ;  /* 0x000000ff2200720b */ /* 0x040fe40003f0e000 */
[----:B------:R-:W-:Y:S02]  /*30d0*/  LOP3.LUT R35, R35, 0x1, RZ, 0xc0, !PT ;  /* 0x0000000123237812 */ /* 0x000fe400078ec0ff */
[----:B------:R-:W-:Y:S01]  /*30e0*/  FSEL R7, R34, RZ, P0 ;  /* 0x000000ff22077208 */ /* 0x000fe20000000000 */
[----:B------:R-:W-:Y:S01]  /*30f0*/  VIADD R34, R23, 0xfffffe80 ;  /* 0xfffffe8017227836 */ /* 0x000fe20000000000 */
[----:B------:R-:W-:-:S04]  /*3100*/  ISETP.NE.U32.AND P0, PT, R35, 0x1, PT ;  /* 0x000000012300780c */ /* 0x000fc80003f05070 */
[----:B------:R-:W-:Y:S02]  /*3110*/  FSEL R32, R32, RZ, P0 ;  /* 0x000000ff20207208 */ /* 0x000fe40000000000 */
[----:B------:R-:W-:Y:S02]  /*3120*/  ISETP.GE.U32.AND P0, PT, R34, 0x100, PT ;  /* 0x000001002200780c */ /* 0x000fe40003f06070 */
[----:B------:R-:W-:Y:S01]  /*3130*/  CS2R R36, SRZ ;  /* 0x0000000000247805 */ /* 0x000fe2000001ff00 */
[----:B0-----:R-:W-:-:S10]  /*3140*/  IMAD.WIDE R34, R23, 0x4, R60 ;  /* 0x0000000417227825 */ /* 0x001fd400078e023c */
[----:B------:R-:W2:Y:S04]  /*3150*/  @!P0 LDG.E.EL R36, desc[UR4][R34.64+-0x600] ;  /* 0xfffa000422248981 */ /* 0x000ea8000c2e1900 */
[----:B------:R-:W3:Y:S01]  /*3160*/  @!P0 LDG.E.EL R37, desc[UR4][R34.64+-0x600] ;  /* 0xfffa000422258981 */ /* 0x000ee2000c2e1900 */
[----:B------:R-:W-:Y:S02]  /*3170*/  IMAD.MOV.U32 R38, RZ, RZ, RZ ;  /* 0x000000ffff267224 */ /* 0x000fe400078e00ff */
[----:B------:R-:W-:-:S04]  /*3180*/  IMAD.MOV.U32 R62, RZ, RZ, RZ ;  /* 0x000000ffff3e7224 */ /* 0x000fc800078e00ff */
[----:B------:R-:W4:Y:S04]  /*3190*/  @!P0 LDG.E.EL R38, desc[UR4][R34.64+-0x600] ;  /* 0xfffa000422268981 */ /* 0x000f28000c2e1900 */
[----:B------:R0:W5:Y:S01]  /*31a0*/  @!P0 LDG.E.EL R62, desc[UR4][R34.64+-0x600] ;  /* 0xfffa0004223e8981 */ /* 0x000162000c2e1900 */
[----:B------:R-:W-:Y:S01]  /*31b0*/  @P2 FSEL R5, R33, RZ, P3 ;  /* 0x000000ff21052208 */ /* 0x000fe20001800000 */
[----:B------:R-:W-:Y:S01]  /*31c0*/  IMAD.SHL.U32 R33, R22, 0x100000, RZ ;  /* 0x0010000016217824 */ /* 0x000fe200078e00ff */
[----:B------:R-:W-:-:S03]  /*31d0*/  @P2 FSEL R4, R39, RZ, P3 ;  /* 0x000000ff27042208 */ /* 0x000fc60001800000 */
[--C-:B------:R-:W-:Y:S01]  /*31e0*/  IMAD R18, R18, 0x100, R33.reuse ;  /* 0x0000010012127824 */ /* 0x100fe200078e0221 */
[----:B------:R-:W-:Y:S01]  /*31f0*/  @P2 FSEL R6, R40, RZ, P3 ;  /* 0x000000ff28062208 */ /* 0x000fe20001800000 */
[--C-:B------:R-:W-:Y:S01]  /*3200*/  IMAD R0, R0, 0x100, R33.reuse ;  /* 0x0000010000007824 */ /* 0x100fe200078e0221 */
[----:B------:R-:W-:Y:S01]  /*3210*/  @P2 FSEL R7, R32, RZ, P3 ;  /* 0x000000ff20072208 */ /* 0x000fe20001800000 */
[--C-:B------:R-:W-:Y:S01]  /*3220*/  IMAD R20, R20, 0x100, R33.reuse ;  /* 0x0000010014147824 */ /* 0x100fe200078e0221 */
[----:B------:R-:W-:Y:S02]  /*3230*/  IADD3 R32, P2, R46, UR6, RZ ;  /* 0x000000062e207c10 */ /* 0x000fe4000ff5e0ff */
[----:B0-----:R-:W-:Y:S01]  /*3240*/  IADD3 R34, P3, R21, R18, RZ ;  /* 0x0000001215227210 */ /* 0x001fe20007f7e0ff */
[----:B------:R-:W-:Y:S01]  /*3250*/  IMAD R22, R24, 0x100, R33 ;  /* 0x0000010018167824 */ /* 0x000fe200078e0221 */
[----:B------:R-:W-:Y:S02]  /*3260*/  IADD3.X R33, R45, UR7, RZ, P2, !PT ;  /* 0x000000072d217c10 */ /* 0x000fe400097fe4ff */
[----:B------:R-:W-:-:S02]  /*3270*/  IADD3 R40, P2, R21, R0, RZ ;  /* 0x0000000015287210 */ /* 0x000fc40007f5e0ff */
[-C--:B------:R-:W-:Y:S02]  /*3280*/  LEA.HI.X.SX32 R45, R18, R25.reuse, 0x1, P3 ;  /* 0x00000019122d7211 */ /* 0x080fe400018f0eff */
[----:B------:R-:W-:Y:S02]  /*3290*/  IADD3 R18, P3, R21, R20, RZ ;  /* 0x0000001415127210 */ /* 0x000fe40007f7e0ff */
[-C--:B------:R-:W-:Y:S02]  /*32a0*/  LEA.HI.X.SX32 R41, R0, R25.reuse, 0x1, P2 ;  /* 0x0000001900297211 */ /* 0x080fe400010f0eff */
[----:B------:R-:W-:Y:S02]  /*32b0*/  IADD3 R39, P2, R21, R22, RZ ;  /* 0x0000001615277210 */ /* 0x000fe40007f5e0ff */
[----:B------:R-:W-:Y:S02]  /*32c0*/  LEA.HI.X.SX32 R35, R20, R25, 0x1, P3 ;  /* 0x0000001914237211 */ /* 0x000fe400018f0eff */
[----:B------:R-:W-:-:S02]  /*32d0*/  IADD3 R24, P3, R48, UR6, RZ ;  /* 0x0000000630187c10 */ /* 0x000fc4000ff7e0ff */
[----:B------:R-:W-:Y:S02]  /*32e0*/  LEA.HI.X.SX32 R20, R22, R25, 0x1, P2 ;  /* 0x0000001916147211 */ /* 0x000fe400010f0eff */
[----:B------:R-:W-:Y:S02]  /*32f0*/  IADD3.X R25, R47, UR7, RZ, P3, !PT ;  /* 0x000000072f197c10 */ /* 0x000fe40009ffe4ff */
[----:B------:R-:W-:Y:S01]  /*3300*/  IADD3 R42, P3, R50, UR6, RZ ;  /* 0x00000006322a7c10 */ /* 0x000fe2000ff7e0ff */
[C---:B------:R-:W-:Y:S01]  /*3310*/  IMAD.SHL.U32 R50, R34.reuse, 0x4, RZ ;  /* 0x0000000422327824 */ /* 0x040fe200078e00ff */
[----:B------:R-:W-:Y:S02]  /*3320*/  IADD3 R48, P2, R52, UR6, RZ ;  /* 0x0000000634307c10 */ /* 0x000fe4000ff5e0ff */
[----:B------:R-:W-:Y:S02]  /*3330*/  SHF.L.U64.HI R45, R34, 0x2, R45 ;  /* 0x00000002222d7819 */ /* 0x000fe4000001022d */
[C---:B------:R-:W-:Y:S01]  /*3340*/  SHF.L.U64.HI R34, R40.reuse, 0x2, R41 ;  /* 0x0000000228227819 */ /* 0x040fe20000010229 */
[----:B------:R-:W-:Y:S01]  /*3350*/  IMAD.SHL.U32 R40, R40, 0x4, RZ ;  /* 0x0000000428287824 */ /* 0x000fe200078e00ff */
[----:B------:R-:W-:-:S02]  /*3360*/  IADD3.X R43, R49, UR7, RZ, P3, !PT ;  /* 0x00000007312b7c10 */ /* 0x000fc40009ffe4ff */
[----:B------:R-:W-:Y:S02]  /*3370*/  IADD3 R58, P3, R50, UR6, RZ ;  /* 0x00000006323a7c10 */ /* 0x000fe4000ff7e0ff */
[----:B------:R-:W-:Y:S02]  /*3380*/  IADD3.X R49, R51, UR7, RZ, P2, !PT ;  /* 0x0000000733317c10 */ /* 0x000fe400097fe4ff */
[----:B------:R-:W-:Y:S02]  /*3390*/  IADD3 R50, P2, R50, UR8, RZ ;  /* 0x0000000832327c10 */ /* 0x000fe4000ff5e0ff */
[----:B------:R-:W-:Y:S02]  /*33a0*/  IADD3.X R59, R45, UR7, RZ, P3, !PT ;  /* 0x000000072d3b7c10 */ /* 0x000fe40009ffe4ff */
[----:B------:R-:W-:Y:S02]  /*33b0*/  SHF.L.U64.HI R35, R18, 0x2, R35 ;  /* 0x0000000212237819 */ /* 0x000fe40000010223 */
[----:B------:R-:W-:-:S02]  /*33c0*/  IADD3 R56, P3, R40, UR6, RZ ;  /* 0x0000000628387c10 */ /* 0x000fc4000ff7e0ff */
[----:B------:R-:W-:Y:S02]  /*33d0*/  IADD3.X R51, R45, UR9, RZ, P2, !PT ;  /* 0x000000092d337c10 */ /* 0x000fe400097fe4ff */
[----:B------:R-:W-:Y:S02]  /*33e0*/  IADD3 R40, P2, R40, UR8, RZ ;  /* 0x0000000828287c10 */ /* 0x000fe4000ff5e0ff */
[----:B------:R-:W-:Y:S02]  /*33f0*/  IADD3.X R57, R34, UR7, RZ, P3, !PT ;  /* 0x0000000722397c10 */ /* 0x000fe40009ffe4ff */
[----:B------:R-:W-:Y:S02]  /*3400*/  IADD3.X R41, R34, UR9, RZ, P2, !PT ;  /* 0x0000000922297c10 */ /* 0x000fe400097fe4ff */
[C---:B------:R-:W-:Y:S01]  /*3410*/  SHF.L.U64.HI R20, R39.reuse, 0x2, R20 ;  /* 0x0000000227147819 */ /* 0x040fe20000010214 */
[----:B------:R-:W-:Y:S02]  /*3420*/  IMAD.SHL.U32 R39, R39, 0x4, RZ ;  /* 0x0000000427277824 */ /* 0x000fe400078e00ff */
[----:B------:R-:W-:Y:S01]  /*3430*/  IMAD.WIDE R60, R21, 0x4, R60 ;  /* 0x00000004153c7825 */ /* 0x000fe200078e023c */
[----:B--2---:R-:W-:-:S05]  /*3440*/  SEL R0, R36, RZ, !P0 ;  /* 0x000000ff24007207 */ /* 0x004fca0004000000 */
[----:B------:R-:W-:-:S04]  /*3450*/  FADD R0, R0, 0.0010000000474974513054 ;  /* 0x3a83126f00007421 */ /* 0x000fc80000000000 */
[----:B------:R-:W0:Y:S01]  /*3460*/  MUFU.SQRT R22, R0 ;  /* 0x0000000000167308 */ /* 0x000e220000002000 */
[----:B------:R-:W-:Y:S01]  /*3470*/  IMAD.SHL.U32 R36, R18, 0x4, RZ ;  /* 0x0000000412247824 */ /* 0x000fe200078e00ff */
[----:B---3--:R-:W-:-:S04]  /*3480*/  SEL R18, R37, RZ, !P0 ;  /* 0x000000ff25127207 */ /* 0x008fc80004000000 */
[----:B------:R-:W-:Y:S01]  /*3490*/  IADD3 R46, P3, R36, UR6, RZ ;  /* 0x00000006242e7c10 */ /* 0x000fe2000ff7e0ff */
[----:B------:R-:W-:Y:S01]  /*34a0*/  FADD R18, R18, 0.0010000000474974513054 ;  /* 0x3a83126f12127421 */ /* 0x000fe20000000000 */
[----:B------:R-:W-:-:S03]  /*34b0*/  IADD3 R36, P2, R36, UR8, RZ ;  /* 0x0000000824247c10 */ /* 0x000fc6000ff5e0ff */
[----:B------:R-:W1:Y:S01]  /*34c0*/  MUFU.SQRT R45, R18 ;  /* 0x00000012002d7308 */ /* 0x000e620000002000 */
[----:B------:R-:W-:Y:S02]  /*34d0*/  IADD3.X R37, R35, UR9, RZ, P2, !PT ;  /* 0x0000000923257c10 */ /* 0x000fe400097fe4ff */
[----:B------:R-:W-:Y:S02]  /*34e0*/  IADD3.X R47, R35, UR7, RZ, P3, !PT ;  /* 0x00000007232f7c10 */ /* 0x000fe40009ffe4ff */
[----:B0-----:R-:W-:Y:S02]  /*34f0*/  FSETP.GT.AND P2, PT, R22, 8.50705917302346158658e+37, PT ;  /* 0x7e8000001600780b */ /* 0x001fe40003f44000 */
[----:B------:R-:W-:Y:S02]  /*3500*/  IADD3 R34, P3, R39, UR6, RZ ;  /* 0x0000000627227c10 */ /* 0x000fe4000ff7e0ff */
[----:B----4-:R-:W-:Y:S02]  /*3510*/  SEL R0, R38, RZ, !P0 ;  /* 0x000000ff26007207 */ /* 0x010fe40004000000 */
[----:B------:R-:W-:-:S02]  /*3520*/  IADD3.X R35, R20, UR7, RZ, P3, !PT ;  /* 0x0000000714237c10 */ /* 0x000fc40009ffe4ff */
[----:B------:R-:W-:Y:S01]  /*3530*/  IADD3 R38, P3, R39, UR8, RZ ;  /* 0x0000000827267c10 */ /* 0x000fe2000ff7e0ff */
[----:B------:R-:W-:Y:S01]  /*3540*/  FADD R0, R0, 0.0010000000474974513054 ;  /* 0x3a83126f00007421 */ /* 0x000fe20000000000 */
[----:B------:R-:W-:Y:S02]  /*3550*/  FSEL R70, R44, 1, P2 ;  /* 0x3f8000002c467808 */ /* 0x000fe40001000000 */
[----:B------:R-:W-:Y:S02]  /*3560*/  IADD3.X R39, R20, UR9, RZ, P3, !PT ;  /* 0x0000000914277c10 */ /* 0x000fe40009ffe4ff */
[----:B-----5:R-:W-:Y:S02]  /*3570*/  SEL R20, R62, RZ, !P0 ;  /* 0x000000ff3e147207 */ /* 0x020fe40004000000 */
[C---:B------:R-:W-:Y:S01]  /*3580*/  FSETP.GEU.AND P3, PT, R22.reuse, 1.175494350822287508e-38, PT ;  /* 0x008000001600780b */ /* 0x040fe20003f6e000 */
[----:B------:R-:W0:Y:S01]  /*3590*/  MUFU.SQRT R62, R0 ;  /* 0x00000000003e7308 */ /* 0x000e220000002000 */
[----:B------:R-:W-:Y:S01]  /*35a0*/  @P2 FMUL R22, R22, 0.25 ;  /* 0x3e80000016162820 */ /* 0x000fe20000400000 */
[----:B-1----:R-:W-:Y:S01]  /*35b0*/  FSETP.GT.AND P2, PT, R45, 8.50705917302346158658e+37, PT ;  /* 0x7e8000002d00780b */ /* 0x002fe20003f44000 */
[----:B------:R-:W-:-:S03]  /*35c0*/  FADD R18, R20, 0.0010000000474974513054 ;  /* 0x3a83126f14127421 */ /* 0x000fc60000000000 */
[----:B------:R-:W-:Y:S02]  /*35d0*/  FSEL R71, R44, 1, P2 ;  /* 0x3f8000002c477808 */ /* 0x000fe40001000000 */
[----:B------:R-:W1:Y:S04]  /*35e0*/  MUFU.SQRT R63, R18 ;  /* 0x00000012003f7308 */ /* 0x000e680000002000 */
[----:B------:R-:W-:Y:S01]  /*35f0*/  @!P3 FMUL R22, R22, 16777216 ;  /* 0x4b8000001616b820 */ /* 0x000fe20000400000 */
[----:B------:R-:W-:Y:S01]  /*3600*/  @!P3 FMUL R70, R70, 16777216 ;  /* 0x4b8000004646b820 */ /* 0x000fe20000400000 */
[C---:B------:R-:W-:Y:S01]  /*3610*/  FSETP.GEU.AND P3, PT, R45.reuse, 1.175494350822287508e-38, PT ;  /* 0x008000002d00780b */ /* 0x040fe20003f6e000 */
[----:B------:R-:W-:Y:S01]  /*3620*/  @P2 FMUL R45, R45, 0.25 ;  /* 0x3e8000002d2d2820 */ /* 0x000fe20000400000 */
[----:B0-----:R-:W-:-:S04]  /*3630*/  FSETP.GT.AND P2, PT, R62, 8.50705917302346158658e+37, PT ;  /* 0x7e8000003e00780b */ /* 0x001fc80003f44000 */
[----:B------:R-:W-:-:S07]  /*3640*/  FSEL R73, R44, 1, P2 ;  /* 0x3f8000002c497808 */ /* 0x000fce0001000000 */
[----:B------:R-:W-:Y:S01]  /*3650*/  @!P3 FMUL R45, R45, 16777216 ;  /* 0x4b8000002d2db820 */ /* 0x000fe20000400000 */
[----:B------:R-:W-:Y:S01]  /*3660*/  @!P3 FMUL R71, R71, 16777216 ;  /* 0x4b8000004747b820 */ /* 0x000fe20000400000 */
[C---:B------:R-:W-:Y:S01]  /*3670*/  FSETP.GEU.AND P3, PT, R62.reuse, 1.175494350822287508e-38, PT ;  /* 0x008000003e00780b */ /* 0x040fe20003f6e000 */
[----:B------:R-:W-:Y:S01]  /*3680*/  @P2 FMUL R62, R62, 0.25 ;  /* 0x3e8000003e3e2820 */ /* 0x000fe20000400000 */
[----:B-1----:R-:W-:Y:S01]  /*3690*/  FSETP.GT.AND P2, PT, R63, 8.50705917302346158658e+37, PT ;  /* 0x7e8000003f00780b */ /* 0x002fe20003f44000 */
[----:B------:R-:W-:-:S03]  /*36a0*/  VIADD R0, R21, 0xfffffe80 ;  /* 0xfffffe8015007836 */ /* 0x000fc60000000000 */
[----:B------:R-:W-:-:S07]  /*36b0*/  FSEL R72, R44, 1, P2 ;  /* 0x3f8000002c487808 */ /* 0x000fce0001000000 */
[----:B------:R-:W-:Y:S01]  /*36c0*/  @!P3 FMUL R62, R62, 16777216 ;  /* 0x4b8000003e3eb820 */ /* 0x000fe20000400000 */
[----:B------:R-:W-:Y:S01]  /*36d0*/  @!P3 FMUL R73, R73, 16777216 ;  /* 0x4b8000004949b820 */ /* 0x000fe20000400000 */
[C---:B------:R-:W-:Y:S01]  /*36e0*/  FSETP.GEU.AND P3, PT, R63.reuse, 1.175494350822287508e-38, PT ;  /* 0x008000003f00780b */ /* 0x040fe20003f6e000 */
[----:B------:R-:W-:Y:S01]  /*36f0*/  @P2 FMUL R63, R63, 0.25 ;  /* 0x3e8000003f3f2820 */ /* 0x000fe20000400000 */
[----:B------:R-:W-:Y:S01]  /*3700*/  ISETP.GE.U32.AND P2, PT, R0, 0x100, PT ;  /* 0x000001000000780c */ /* 0x000fe20003f46070 */
[----:B------:R-:W-:-:S12]  /*3710*/  IMAD.MOV.U32 R0, RZ, RZ, RZ ;  /* 0x000000ffff007224 */ /* 0x000fd800078e00ff */
[----:B------:R-:W2:Y:S02]  /*3720*/  @!P2 LDG.E.EL R0, desc[UR4][R60.64+-0x600] ;  /* 0xfffa00043c00a981 */ /* 0x000ea4000c2e1900 */
[----:B--2---:R-:W-:-:S05]  /*3730*/  SEL R0, R0, RZ, !P2 ;  /* 0x000000ff00007207 */ /* 0x004fca0005000000 */
[----:B------:R-:W-:Y:S01]  /*3740*/  FADD R18, R0, 0.0010000000474974513054 ;  /* 0x3a83126f00127421 */ /* 0x000fe20000000000 */
[----:B------:R-:W-:-:S06]  /*3750*/  IMAD.MOV.U32 R0, RZ, RZ, RZ ;  /* 0x000000ffff007224 */ /* 0x000fcc00078e00ff */
[----:B------:R-:W2:Y:S02]  /*3760*/  @!P2 LDG.E.EL R0, desc[UR4][R60.64+-0x600] ;  /* 0xfffa00043c00a981 */ /* 0x000ea4000c2e1900 */
[----:B--2---:R-:W-:-:S05]  /*3770*/  SEL R0, R0, RZ, !P2 ;  /* 0x000000ff00007207 */ /* 0x004fca0005000000 */
[----:B------:R-:W-:Y:S01]  /*3780*/  FADD R20, R0, 0.0010000000474974513054 ;  /* 0x3a83126f00147421 */ /* 0x000fe20000000000 */
[----:B------:R-:W-:-:S06]  /*3790*/  IMAD.MOV.U32 R0, RZ, RZ, RZ ;  /* 0x000000ffff007224 */ /* 0x000fcc00078e00ff */
[----:B------:R-:W2:Y:S01]  /*37a0*/  @!P2 LDG.E.EL R0, desc[UR4][R60.64+-0x600] ;  /* 0xfffa00043c00a981 */ /* 0x000ea2000c2e1900 */
[----:B------:R0:W1:Y:S01]  /*37b0*/  MUFU.SQRT R64, R18 ;  /* 0x0000001200407308 */ /* 0x0000620000002000 */
[----:B------:R-:W-:Y:S01]  /*37c0*/  @!P3 FMUL R63, R63, 16777216 ;  /* 0x4b8000003f3fb820 */ /* 0x000fe20000400000 */
[----:B------:R-:W-:Y:S01]  /*37d0*/  @!P3 FMUL R72, R72, 16777216 ;  /* 0x4b8000004848b820 */ /* 0x000fe20000400000 */
[----:B--2---:R-:W-:-:S05]  /*37e0*/  SEL R0, R0, RZ, !P2 ;  /* 0x000000ff00007207 */ /* 0x004fca0005000000 */
[----:B0-----:R-:W-:Y:S01]  /*37f0*/  FADD R18, R0, 0.0010000000474974513054 ;  /* 0x3a83126f00127421 */ /* 0x001fe20000000000 */
[----:B------:R-:W-:-:S06]  /*3800*/  IMAD.MOV.U32 R0, RZ, RZ, RZ ;  /* 0x000000ffff007224 */ /* 0x000fcc00078e00ff */
[----:B------:R-:W2:Y:S01]  /*3810*/  @!P2 LDG.E.EL R0, desc[UR4][R60.64+-0x600] ;  /* 0xfffa00043c00a981 */ /* 0x000ea2000c2e1900 */
[----:B------:R-:W0:Y:S01]  /*3820*/  MUFU.SQRT R65, R20 ;  /* 0x0000001400417308 */ /* 0x000e220000002000 */
[C---:B-1----:R-:W-:Y:S02]  /*3830*/  FSETP.GT.AND P3, PT, R64.reuse, 8.50705917302346158658e+37, PT ;  /* 0x7e8000004000780b */ /* 0x042fe40003f64000 */
[----:B------:R-:W-:Y:S02]  /*3840*/  P2R R88, PR, RZ, 0x1 ;  /* 0x00000001ff587803 */ /* 0x000fe40000000000 */
[----:B------:R-:W-:Y:S02]  /*3850*/  FSETP.GEU.AND P0, PT, R64, 1.175494350822287508e-38, PT ;  /* 0x008000004000780b */ /* 0x000fe40003f0e000 */
[----:B------:R-:W-:Y:S01]  /*3860*/  FSEL R75, R44, 1, P3 ;  /* 0x3f8000002c4b7808 */ /* 0x000fe20001800000 */
[----:B------:R-:W1:Y:S06]  /*3870*/  MUFU.SQRT R68, R18 ;  /* 0x0000001200447308 */ /* 0x000e6c0000002000 */
[----:B------:R-:W-:Y:S01]  /*3880*/  @P3 FMUL R64, R64, 0.25 ;  /* 0x3e80000040403820 */ /* 0x000fe20000400000 */
[----:B0-----:R-:W-:-:S02]  /*3890*/  FSETP.GT.AND P3, PT, R65, 8.50705917302346158658e+37, PT ;  /* 0x7e8000004100780b */ /* 0x001fc40003f64000 */
[----:B------:R-:W-:Y:S02]  /*38a0*/  P2R R52, PR, RZ, 0x1 ;  /* 0x00000001ff347803 */ /* 0x000fe40000000000 */
[----:B------:R-:W-:Y:S02]  /*38b0*/  FSETP.GEU.AND P0, PT, R65, 1.175494350822287508e-38, PT ;  /* 0x008000004100780b */ /* 0x000fe40003f0e000 */
[----:B------:R-:W-:-:S07]  /*38c0*/  FSEL R74, R44, 1, P3 ;  /* 0x3f8000002c4a7808 */ /* 0x000fce0001800000 */
[----:B------:R-:W-:Y:S01]  /*38d0*/  @P3 FMUL R65, R65, 0.25 ;  /* 0x3e80000041413820 */ /* 0x000fe20000400000 */
[C---:B-1----:R-:W-:Y:S02]  /*38e0*/  FSETP.GT.AND P3, PT, R68.reuse, 8.50705917302346158658e+37, PT ;  /* 0x7e8000004400780b */ /* 0x042fe40003f64000 */
[----:B------:R-:W-:Y:S02]  /*38f0*/  P2R R20, PR, RZ, 0x1 ;  /* 0x00000001ff147803 */ /* 0x000fe40000000000 */
[----:B------:R-:W-:Y:S02]  /*3900*/  FSETP.GEU.AND P0, PT, R68, 1.175494350822287508e-38, PT ;  /* 0x008000004400780b */ /* 0x000fe40003f0e000 */
[----:B------:R-:W-:Y:S02]  /*3910*/  FSEL R77, R44, 1, P3 ;  /* 0x3f8000002c4d7808 */ /* 0x000fe40001800000 */
[----:B------:R-:W-:-:S05]  /*3920*/  P2R R18, PR, RZ, 0x1 ;  /* 0x00000001ff127803 */ /* 0x000fca0000000000 */
[----:B------:R-:W-:Y:S01]  /*3930*/  @P3 FMUL R68, R68, 0.25 ;  /* 0x3e80000044443820 */ /* 0x000fe20000400000 */
[----:B------:R-:W-:Y:S01]  /*3940*/  P2R R87, PR, RZ, 0x4 ;  /* 0x00000004ff577803 */ /* 0x000fe20000000000 */
[----:B------:R-:W-:Y:S01]  /*3950*/  IMAD.WIDE R2, R21, 0x4, R2 ;  /* 0x0000000415027825 */ /* 0x000fe200078e0202 */
[----:B--2---:R-:W-:-:S05]  /*3960*/  SEL R0, R0, RZ, !P2 ;  /* 0x000000ff00007207 */ /* 0x004fca0005000000 */
[----:B------:R-:W-:-:S04]  /*3970*/  FADD R0, R0, 0.0010000000474974513054 ;  /* 0x3a83126f00007421 */ /* 0x000fc80000000000 */
[----:B------:R-:W0:Y:S01]  /*3980*/  MUFU.SQRT R69, R0 ;  /* 0x0000000000457308 */ /* 0x000e220000002000 */
[----:B------:R-:W-:Y:S01]  /*3990*/  ISETP.NE.AND P2, PT, R18, RZ, PT ;  /* 0x000000ff1200720c */ /* 0x000fe20003f45270 */
[----:B------:R-:W-:Y:S01]  /*39a0*/  VIADD R18, R21, 0xfffffd80 ;  /* 0xfffffd8015127836 */ /* 0x000fe20000000000 */
[C---:B0-----:R-:W-:Y:S02]  /*39b0*/  FSETP.GT.AND P3, PT, R69.reuse, 8.50705917302346158658e+37, PT ;  /* 0x7e8000004500780b */ /* 0x041fe40003f64000 */
[----:B------:R-:W-:Y:S02]  /*39c0*/  FSETP.GEU.AND P0, PT, R69, 1.175494350822287508e-38, PT ;  /* 0x008000004500780b */ /* 0x000fe40003f0e000 */
[----:B------:R-:W-:Y:S01]  /*39d0*/  FSEL R76, R44, 1, P3 ;  /* 0x3f8000002c4c7808 */ /* 0x000fe20001800000 */
[----:B------:R-:W-:-:S08]  /*39e0*/  IMAD.MOV.U32 R0, RZ, RZ, RZ ;  /* 0x000000ffff007224 */ /* 0x000fd000078e00ff */
[----:B------:R-:W-:Y:S01]  /*39f0*/  @P3 FMUL R69, R69, 0.25 ;  /* 0x3e80000045453820 */ /* 0x000fe20000400000 */
[----:B------:R-:W-:Y:S02]  /*3a00*/  ISETP.GE.U32.AND P3, PT, R18, 0x100, PT ;  /* 0x000001001200780c */ /* 0x000fe40003f66070 */
[----:B------:R-:W-:Y:S02]  /*3a10*/  P2R R61, PR, RZ, 0x4 ;  /* 0x00000004ff3d7803 */ /* 0x000fe40000000000 */
[----:B------:R-:W-:Y:S01]  /*3a20*/  ISETP.NE.AND P2, PT, R20, RZ, PT ;  /* 0x000000ff1400720c */ /* 0x000fe20003f45270 */
[----:B------:R-:W-:-:S08]  /*3a30*/  IMAD.MOV.U32 R20, RZ, RZ, RZ ;  /* 0x000000ffff147224 */ /* 0x000fd000078e00ff */
[----:B------:R-:W2:Y:S04]  /*3a40*/  @!P3 LDG.E.EL R0, desc[UR4][R2.64+-0xa00] ;  /* 0xfff600040200b981 */ /* 0x000ea8000c2e1900 */
[----:B------:R-:W3:Y:S01]  /*3a50*/  @!P3 LDG.E.EL R20, desc[UR4][R2.64+-0xa00] ;  /* 0xfff600040214b981 */ /* 0x000ee2000c2e1900 */
[----:B--2---:R-:W-:Y:S02]  /*3a60*/  SEL R0, R0, RZ, !P3 ;  /* 0x000000ff00007207 */ /* 0x004fe40005800000 */
[----:B---3--:R-:W-:-:S03]  /*3a70*/  SEL R18, R20, RZ, !P3 ;  /* 0x000000ff14127207 */ /* 0x008fc60005800000 */
[----:B------:R-:W-:Y:S01]  /*3a80*/  FADD R20, R0, 0.0010000000474974513054 ;  /* 0x3a83126f00147421 */ /* 0x000fe20000000000 */
[----:B------:R-:W-:-:S06]  /*3a90*/  IMAD.MOV.U32 R0, RZ, RZ, RZ ;  /* 0x000000ffff007224 */ /* 0x000fcc00078e00ff */
[----:B------:R-:W2:Y:S01]  /*3aa0*/  @!P3 LDG.E.EL R0, desc[UR4][R2.64+-0xa00] ;  /* 0xfff600040200b981 */ /* 0x000ea2000c2e1900 */
[----:B------:R-:W-:-:S04]  /*3ab0*/  FADD R18, R18, 0.0010000000474974513054 ;  /* 0x3a83126f12127421 */ /* 0x000fc80000000000 */
[----:B------:R0:W1:Y:S01]  /*3ac0*/  MUFU.SQRT R78, R18 ;  /* 0x00000012004e7308 */ /* 0x0000620000002000 */
[----:B--2---:R-:W-:-:S05]  /*3ad0*/  SEL R0, R0, RZ, !P3 ;  /* 0x000000ff00007207 */ /* 0x004fca0005800000 */
[----:B0-----:R-:W-:Y:S01]  /*3ae0*/  FADD R18, R0, 0.0010000000474974513054 ;  /* 0x3a83126f00127421 */ /* 0x001fe20000000000 */
[----:B------:R-:W-:-:S06]  /*3af0*/  IMAD.MOV.U32 R0, RZ, RZ, RZ ;  /* 0x000000ffff007224 */ /* 0x000fcc00078e00ff */
[----:B------:R0:W2:Y:S01]  /*3b00*/  @!P3 LDG.E.EL R0, desc[UR4][R2.64+-0xa00] ;  /* 0xfff600040200b981 */ /* 0x0000a2000c2e1900 */
[----:B------:R-:W3:Y:S01]  /*3b10*/  MUFU.SQRT R79, R20 ;  /* 0x00000014004f7308 */ /* 0x000ee20000002000 */
[C---:B-1----:R-:W-:Y:S02]  /*3b20*/  FSETP.GT.AND P6, PT, R78.reuse, 8.50705917302346158658e+37, PT ;  /* 0x7e8000004e00780b */ /* 0x042fe40003fc4000 */
[----:B------:R-:W-:Y:S02]  /*3b30*/  P2R R84, PR, RZ, 0x20 ;  /* 0x00000020ff547803 */ /* 0x000fe40000000000 */
[----:B------:R-:W-:Y:S02]  /*3b40*/  FSETP.GEU.AND P5, PT, R78, 1.175494350822287508e-38, PT ;  /* 0x008000004e00780b */ /* 0x000fe40003fae000 */
[----:B------:R-:W-:Y:S01]  /*3b50*/  FSEL R83, R44, 1, P6 ;  /* 0x3f8000002c537808 */ /* 0x000fe20003000000 */
[----:B------:R-:W1:Y:S06]  /*3b60*/  MUFU.SQRT R80, R18 ;  /* 0x0000001200507308 */ /* 0x000e6c0000002000 */
[----:B------:R-:W-:Y:S01]  /*3b70*/  @P6 FMUL R78, R78, 0.25 ;  /* 0x3e8000004e4e6820 */ /* 0x000fe20000400000 */
[----:B---3--:R-:W-:-:S02]  /*3b80*/  FSETP.GT.AND P6, PT, R79, 8.50705917302346158658e+37, PT ;  /* 0x7e8000004f00780b */ /* 0x008fc40003fc4000 */
[----:B------:R-:W-:Y:S02]  /*3b90*/  P2R R60, PR, RZ, 0x4 ;  /* 0x00000004ff3c7803 */ /* 0x000fe40000000000 */
[----:B------:R-:W-:Y:S02]  /*3ba0*/  P2R R67, PR, RZ, 0x2 ;  /* 0x00000002ff437803 */ /* 0x000fe40000000000 */
[----:B------:R-:W-:Y:S02]  /*3bb0*/  ISETP.NE.AND P2, PT, R52, RZ, PT ;  /* 0x000000ff3400720c */ /* 0x000fe40003f45270 */
[----:B------:R-:W-:Y:S02]  /*3bc0*/  FSETP.GEU.AND P1, PT, R79, 1.175494350822287508e-38, PT ;  /* 0x008000004f00780b */ /* 0x000fe40003f2e000 */
[----:B------:R-:W-:-:S03]  /*3bd0*/  FSEL R82, R44, 1, P6 ;  /* 0x3f8000002c527808 */ /* 0x000fc60003000000 */
[----:B------:R-:W-:Y:S01]  /*3be0*/  @P6 FMUL R79, R79, 0.25 ;  /* 0x3e8000004f4f6820 */ /* 0x000fe20000400000 */
[C---:B-1----:R-:W-:Y:S02]  /*3bf0*/  FSETP.GT.AND P6, PT, R80.reuse, 8.50705917302346158658e+37, PT ;  /* 0x7e8000005000780b */ /* 0x042fe40003fc4000 */
[----:B------:R-:W-:Y:S02]  /*3c00*/  P2R R52, PR, RZ, 0x4 ;  /* 0x00000004ff347803 */ /* 0x000fe40000000000 */
[----:B------:R-:W-:Y:S02]  /*3c10*/  FSETP.GEU.AND P4, PT, R80, 1.175494350822287508e-38, PT ;  /* 0x008000005000780b */ /* 0x000fe40003f8e000 */
[----:B------:R-:W-:-:S07]  /*3c20*/  FSEL R85, R44, 1, P6 ;  /* 0x3f8000002c557808 */ /* 0x000fce0003000000 */
[----:B------:R-:W-:Y:S01]  /*3c30*/  @P6 FMUL R80, R80, 0.25 ;  /* 0x3e80000050506820 */ /* 0x000fe20000400000 */
[----:B------:R-:W-:Y:S01]  /*3c40*/  @!P0 FMUL R69, R69, 16777216 ;  /* 0x4b80000045458820 */ /* 0x000fe20000400000 */
[----:B------:R-:W-:Y:S01]  /*3c50*/  @!P0 FMUL R76, R76, 16777216 ;  /* 0x4b8000004c4c8820 */ /* 0x000fe20000400000 */
[----:B------:R-:W-:Y:S01]  /*3c60*/  ISETP.NE.AND P0, PT, R88, RZ, PT ;  /* 0x000000ff5800720c */ /* 0x000fe20003f05270 */
[----:B------:R-:W-:Y:S01]  /*3c70*/  @!P4 FMUL R80, R80, 16777216 ;  /* 0x4b8000005050c820 */ /* 0x000fe20000400000 */
[----:B------:R-:W-:Y:S01]  /*3c80*/  @!P4 FMUL R85, R85, 16777216 ;  /* 0x4b8000005555c820 */ /* 0x000fe20000400000 */
[----:B------:R-:W-:Y:S01]  /*3c90*/  IMAD.MOV.U32 R20, RZ, RZ, RZ ;  /* 0x000000ffff147224 */ /* 0x000fe200078e00ff */
[----:B------:R-:W-:Y:S02]  /*3ca0*/  ISETP.NE.AND P4, PT, R66, RZ, PT ;  /* 0x000000ff4200720c */ /* 0x000fe40003f85270 */
[----:B0-----:R-:W-:Y:S01]  /*3cb0*/  CS2R R2, SRZ ;  /* 0x0000000000027805 */ /* 0x001fe2000001ff00 */
[----:B------:R-:W-:Y:S05]  /*3cc0*/  MUFU.RCP R66, R45 ;  /* 0x0000002d00427308 */ /* 0x000fea0000001000 */
[----:B------:R-:W3:Y:S04]  /*3cd0*/  @!P3 LDG.E.EL R2, desc[UR4][R40.64+-0xa00] ;  /* 0xfff600042802b981 */ /* 0x000ee8000c2e1900 */
[----:B------:R0:W4:Y:S01]  /*3ce0*/  @!P0 LDG.E.EL R20, desc[UR4][R48.64+-0x600] ;  /* 0xfffa000430148981 */ /* 0x000122000c2e1900 */
[----:B------:R-:W1:Y:S08]  /*3cf0*/  MUFU.RCP R62, R62 ;  /* 0x0000003e003e7308 */ /* 0x000e700000001000 */
[----:B------:R-:W5:Y:S01]  /*3d00*/  MUFU.RCP R63, R63 ;  /* 0x0000003f003f7308 */ /* 0x000f620000001000 */
[----:B0-----:R-:W0:Y:S01]  /*3d10*/  LDC.64 R48, c[0x0][0x250] ;  /* 0x00009400ff307b82 */ /* 0x001e220000000a00 */
[----:B------:R-:W-:-:S02]  /*3d20*/  IMAD.MOV.U32 R41, RZ, RZ, RZ ;  /* 0x000000ffff297224 */ /* 0x000fc400078e00ff */
[----:B------:R-:W-:Y:S01]  /*3d30*/  @!P5 FMUL R78, R78, 16777216 ;  /* 0x4b8000004e4ed820 */ /* 0x000fe20000400000 */
[----:B------:R-:W-:Y:S01]  /*3d40*/  @!P5 FMUL R83, R83, 16777216 ;  /* 0x4b8000005353d820 */ /* 0x000fe20000400000 */
[----:B------:R-:W-:Y:S01]  /*3d50*/  @!P1 FMUL R79, R79, 16777216 ;  /* 0x4b8000004f4f9820 */ /* 0x000fe20000400000 */
[----:B------:R-:W-:Y:S01]  /*3d60*/  @!P1 FMUL R82, R82, 16777216 ;  /* 0x4b80000052529820 */ /* 0x000fe20000400000 */
[----:B------:R-:W-:Y:S01]  /*3d70*/  MUFU.RCP R69, R69 ;  /* 0x0000004500457308 */ /* 0x000fe20000001000 */
[----:B-1----:R-:W-:Y:S01]  /*3d80*/  FMUL R89, R62, R73 ;  /* 0x000000493e597220 */ /* 0x002fe20000400000 */
[----:B------:R-:W-:Y:S01]  /*3d90*/  ISETP.NE.AND P5, PT, R84, RZ, PT ;  /* 0x000000ff5400720c */ /* 0x000fe20003fa5270 */
[----:B------:R-:W-:Y:S01]  /*3da0*/  IMAD.WIDE R12, R21, 0x4, R12 ;  /* 0x00000004150c7825 */ /* 0x000fe200078e020c */
[----:B------:R1:W3:Y:S03]  /*3db0*/  @!P3 LDG.E.EL R3, desc[UR4][R38.64+-0xa00] ;  /* 0xfff600042603b981 */ /* 0x0002e6000c2e1900 */
[----:B-----5:R-:W-:Y:S01]  /*3dc0*/  FMUL R91, R63, R72 ;  /* 0x000000483f5b7220 */ /* 0x020fe20000400000 */
[----:B------:R-:W-:-:S02]  /*3dd0*/  CS2R R62, SRZ ;  /* 0x00000000003e7805 */ /* 0x000fc4000001ff00 */
[----:B------:R-:W-:Y:S01]  /*3de0*/  ISETP.NE.AND P1, PT, R67, RZ, PT ;  /* 0x000000ff4300720c */ /* 0x000fe20003f25270 */
[----:B------:R-:W-:Y:S01]  /*3df0*/  FMUL R84, R66, R71 ;  /* 0x0000004742547220 */ /* 0x000fe20000400000 */
[----:B------:R-:W-:Y:S02]  /*3e00*/  CS2R R66, SRZ ;  /* 0x0000000000427805 */ /* 0x000fe4000001ff00 */
[----:B------:R-:W-:Y:S01]  /*3e10*/  CS2R R72, SRZ ;  /* 0x0000000000487805 */ /* 0x000fe2000001ff00 */
[----:B------:R-:W-:Y:S02]  /*3e20*/  IMAD.MOV.U32 R18, RZ, RZ, RZ ;  /* 0x000000ffff127224 */ /* 0x000fe400078e00ff */
[----:B------:R-:W-:-:S04]  /*3e30*/  IMAD.WIDE R10, R21, 0x4, R10 ;  /* 0x00000004150a7825 */ /* 0x000fc800078e020a */
[----:B------:R-:W-:Y:S01]  /*3e40*/  IMAD.WIDE R14, R21, 0x4, R14 ;  /* 0x00000004150e7825 */ /* 0x000fe200078e020e */
[----:B------:R5:W3:Y:S03]  /*3e50*/  @!P3 LDG.E.EL R18, desc[UR4][R36.64+-0xa00] ;  /* 0xfff600042412b981 */ /* 0x000ae6000c2e1900 */
[----:B-1----:R-:W-:Y:S02]  /*3e60*/  IMAD.MOV.U32 R39, RZ, RZ, RZ ;  /* 0x000000ffff277224 */ /* 0x002fe400078e00ff */
[----:B-----5:R-:W-:Y:S01]  /*3e70*/  IMAD.MOV.U32 R36, RZ, RZ, RZ ;  /* 0x000000ffff247224 */ /* 0x020fe200078e00ff */
[----:B--2---:R-:W-:-:S05]  /*3e80*/  SEL R0, R0, RZ, !P3 ;  /* 0x000000ff00007207 */ /* 0x004fca0005800000 */
[----:B------:R-:W-:-:S04]  /*3e90*/  FADD R0, R0, 0.0010000000474974513054 ;  /* 0x3a83126f00007421 */ /* 0x000fc80000000000 */
[----:B------:R-:W1:Y:S02]  /*3ea0*/  MUFU.SQRT R81, R0 ;  /* 0x0000000000517308 */ /* 0x000e640000002000 */
[C---:B-1----:R-:W-:Y:S02]  /*3eb0*/  FSETP.GT.AND P2, PT, R81.reuse, 8.50705917302346158658e+37, PT ;  /* 0x7e8000005100780b */ /* 0x042fe40003f44000 */
[----:B------:R-:W-:Y:S02]  /*3ec0*/  FSETP.GEU.AND P6, PT, R81, 1.175494350822287508e-38, PT ;  /* 0x008000005100780b */ /* 0x000fe40003fce000 */
[----:B------:R-:W-:-:S09]  /*3ed0*/  FSEL R86, R44, 1, P2 ;  /* 0x3f8000002c567808 */ /* 0x000fd20001000000 */
[----:B------:R-:W-:Y:S01]  /*3ee0*/  @P2 FMUL R81, R81, 0.25 ;  /* 0x3e80000051512820 */ /* 0x000fe20000400000 */
[----:B------:R-:W-:-:S13]  /*3ef0*/  ISETP.NE.AND P2, PT, R52, RZ, PT ;  /* 0x000000ff3400720c */ /* 0x000fda0003f45270 */
[----:B------:R-:W-:Y:S01]  /*3f00*/  @!P2 FMUL R64, R64, 16777216 ;  /* 0x4b8000004040a820 */ /* 0x000fe20000400000 */
[----:B------:R-:W-:Y:S01]  /*3f10*/  @!P2 FMUL R75, R75, 16777216 ;  /* 0x4b8000004b4ba820 */ /* 0x000fe20000400000 */
[----:B------:R-:W-:Y:S01]  /*3f20*/  ISETP.NE.AND P2, PT, R60, RZ, PT ;  /* 0x000000ff3c00720c */ /* 0x000fe20003f45270 */
[----:B------:R-:W-:-:S06]  /*3f30*/  IMAD.MOV.U32 R60, RZ, RZ, RZ ;  /* 0x000000ffff3c7224 */ /* 0x000fcc00078e00ff */
[----:B------:R1:W2:Y:S06]  /*3f40*/  @!P0 LDG.E.EL R60, desc[UR4][R32.64+-0x600] ;  /* 0xfffa0004203c8981 */ /* 0x0002ac000c2e1900 */
[----:B------:R-:W-:Y:S01]  /*3f50*/  @!P2 FMUL R65, R65, 16777216 ;  /* 0x4b8000004141a820 */ /* 0x000fe20000400000 */
[----:B------:R-:W-:Y:S01]  /*3f60*/  @!P2 FMUL R74, R74, 16777216 ;  /* 0x4b8000004a4aa820 */ /* 0x000fe20000400000 */
[----:B------:R-:W-:Y:S01]  /*3f70*/  ISETP.NE.AND P2, PT, R61, RZ, PT ;  /* 0x000000ff3d00720c */ /* 0x000fe20003f45270 */
[----:B-1----:R-:W1:Y:S01]  /*3f80*/  LDC.64 R32, c[0x0][0x240] ;  /* 0x00009000ff207b82 */ /* 0x002e620000000a00 */
[----:B------:R-:W-:Y:S01]  /*3f90*/  IMAD.MOV.U32 R0, RZ, RZ, RZ ;  /* 0x000000ffff007224 */ /* 0x000fe200078e00ff */
[----:B------:R-:W-:Y:S01]  /*3fa0*/  CS2R R44, SRZ ;  /* 0x00000000002c7805 */ /* 0x000fe2000001ff00 */
[----:B------:R5:W0:Y:S01]  /*3fb0*/  MUFU.RCP R61, R22 ;  /* 0x00000016003d7308 */ /* 0x000a220000001000 */
[----:B------:R-:W-:-:S03]  /*3fc0*/  IMAD.MOV.U32 R52, RZ, RZ, RZ ;  /* 0x000000ffff347224 */ /* 0x000fc600078e00ff */
[----:B------:R4:W2:Y:S05]  /*3fd0*/  @!P3 LDG.E.EL R0, desc[UR4][R50.64+-0xa00] ;  /* 0xfff600043200b981 */ /* 0x0008aa000c2e1900 */
[----:B------:R-:W-:Y:S01]  /*3fe0*/  @!P2 FMUL R68, R68, 16777216 ;  /* 0x4b8000004444a820 */ /* 0x000fe20000400000 */
[----:B------:R-:W-:Y:S01]  /*3ff0*/  @!P2 FMUL R77, R77, 16777216 ;  /* 0x4b8000004d4da820 */ /* 0x000fe20000400000 */
[----:B------:R-:W-:Y:S01]  /*4000*/  ISETP.NE.AND P2, PT, R87, RZ, PT ;  /* 0x000000ff5700720c */ /* 0x000fe20003f45270 */
[----:B------:R1:W2:Y:S01]  /*4010*/  @!P0 LDG.E.EL R44, desc[UR4][R42.64+-0x600] ;  /* 0xfffa00042a2c8981 */ /* 0x0002a2000c2e1900 */
[----:B----4-:R-:W4:Y:S03]  /*4020*/  LDC.64 R50, c[0x0][0x258] ;  /* 0x00009600ff327b82 */ /* 0x010f260000000a00 */
[----:B------:R0:W2:Y:S01]  /*4030*/  @!P0 LDG.E.EL R52, desc[UR4][R24.64+-0x600] ;  /* 0xfffa000418348981 */ /* 0x0000a2000c2e1900 */
[----:B------:R-:W0:Y:S01]  /*4040*/  MUFU.RCP R68, R68 ;  /* 0x0000004400447308 */ /* 0x000e220000001000 */
[----:B-----5:R-:W-:-:S02]  /*4050*/  IMAD.MOV.U32 R22, RZ, RZ, RZ ;  /* 0x000000ffff167224 */ /* 0x020fc400078e00ff */
[----:B-1----:R-:W-:-:S04]  /*4060*/  IMAD.WIDE R42, R23, 0x4, R32 ;  /* 0x00000004172a7825 */ /* 0x002fc800078e0220 */
[----:B------:R1:W5:Y:S01]  /*4070*/  @!P2 LDG.E.EL R45, desc[UR4][R56.64+-0x600] ;  /* 0xfffa0004382da981 */ /* 0x000362000c2e1900 */
[----:B0-----:R-:W-:-:S03]  /*4080*/  CS2R R24, SRZ ;  /* 0x0000000000187805 */ /* 0x001fc6000001ff00 */
[----:B------:R-:W5:Y:S01]  /*4090*/  @!P0 LDG.E.EL R41, desc[UR4][R42.64+-0x600] ;  /* 0xfffa00042a298981 */ /* 0x000f62000c2e1900 */
[----:B------:R-:W-:Y:S01]  /*40a0*/  FMUL R87, R61, R70 ;  /* 0x000000463d577220 */ /* 0x000fe20000400000 */
[----:B------:R-:W0:Y:S02]  /*40b0*/  MUFU.RCP R64, R64 ;  /* 0x0000004000407308 */ /* 0x000e240000001000 */
[----:B------:R3:W5:Y:S01]  /*40c0*/  @!P2 LDG.E.EL R22, desc[UR4][R58.64+-0x600] ;  /* 0xfffa00043a16a981 */ /* 0x000762000c2e1900 */
[----:B-1----:R-:W-:Y:S01]  /*40d0*/  CS2R R56, SRZ ;  /* 0x0000000000387805 */ /* 0x002fe2000001ff00 */
[----:B------:R-:W-:Y:S02]  /*40e0*/  IMAD.MOV.U32 R61, RZ, RZ, RZ ;  /* 0x000000ffff3d7224 */ /* 0x000fe400078e00ff */
[----:B------:R1:W5:Y:S02]  /*40f0*/  @!P2 LDG.E.EL R24, desc[UR4][R46.64+-0x600] ;  /* 0xfffa00042e18a981 */ /* 0x000364000c2e1900 */
[----:B------:R-:W0:Y:S02]  /*4100*/  MUFU.RCP R65, R65 ;  /* 0x0000004100417308 */ /* 0x000e240000001000 */
[----:B------:R-:W5:Y:S01]  /*4110*/  @!P0 LDG.E.EL R57, desc[UR4][R42.64+-0x600] ;  /* 0xfffa00042a398981 */ /* 0x000f62000c2e1900 */
[----:B---3--:R-:W-:-:S03]  /*4120*/  CS2R R58, SRZ ;  /* 0x00000000003a7805 */ /* 0x008fc6000001ff00 */
[----:B------:R-:W3:Y:S01]  /*4130*/  @!P0 LDG.E.EL R56, desc[UR4][R42.64+-0x600] ;  /* 0xfffa00042a388981 */ /* 0x000ee2000c2e1900 */
[----:B-1----:R-:W-:-:S04]  /*4140*/  IMAD.WIDE R46, R21, 0x4, R32 ;  /* 0x00000004152e7825 */ /* 0x002fc800078e0220 */
[----:B------:R-:W-:Y:S01]  /*4150*/  FMUL R90, R68, R77 ;  /* 0x0000004d445a7220 */ /* 0x000fe20000400000 */
[----:B------:R1:W3:Y:S04]  /*4160*/  @!P2 LDG.E.EL R25, desc[UR4][R34.64+-0x600] ;  /* 0xfffa00042219a981 */ /* 0x0002e8000c2e1900 */
[----:B------:R-:W3:Y:S01]  /*4170*/  @!P2 LDG.E.EL R61, desc[UR4][R46.64+-0x600] ;  /* 0xfffa00042e3da981 */ /* 0x000ee2000c2e1900 */
[----:B------:R-:W-:-:S03]  /*4180*/  FMUL R77, R69, R76 ;  /* 0x0000004c454d7220 */ /* 0x000fc60000400000 */
[----:B------:R-:W3:Y:S01]  /*4190*/  @!P2 LDG.E.EL R59, desc[UR4][R46.64+-0x600] ;  /* 0xfffa00042e3ba981 */ /* 0x000ee2000c2e1900 */
[----:B------:R-:W-:Y:S01]  /*41a0*/  CS2R R68, SRZ ;  /* 0x0000000000447805 */ /* 0x000fe2000001ff00 */
[----:B-1----:R-:W-:Y:S01]  /*41b0*/  IMAD.MOV.U32 R34, RZ, RZ, RZ ;  /* 0x000000ffff227224 */ /* 0x002fe200078e00ff */
[----:B------:R-:W-:Y:S01]  /*41c0*/  CS2R R32, SRZ ;  /* 0x0000000000207805 */ /* 0x000fe2000001ff00 */
[----:B------:R1:W3:Y:S01]  /*41d0*/  @!P0 LDG.E.EL R58, desc[UR4][R42.64+-0x600] ;  /* 0xfffa00042a3a8981 */ /* 0x0002e2000c2e1900 */
[----:B------:R-:W-:-:S03]  /*41e0*/  CS2R R70, SRZ ;  /* 0x0000000000467805 */ /* 0x000fc6000001ff00 */
[----:B------:R-:W3:Y:S04]  /*41f0*/  @!P2 LDG.E.EL R62, desc[UR4][R46.64+-0x600] ;  /* 0xfffa00042e3ea981 */ /* 0x000ee8000c2e1900 */
[----:B------:R4:W3:Y:S01]  /*4200*/  @!P2 LDG.E.EL R63, desc[UR4][R46.64+-0x600] ;  /* 0xfffa00042e3fa981 */ /* 0x0008e2000c2e1900 */
[----:B-1----:R-:W-:-:S04]  /*4210*/  IMAD.WIDE R42, R23, 0x4, R48 ;  /* 0x00000004172a7825 */ /* 0x002fc800078e0230 */
[----:B------:R-:W-:-:S04]  /*4220*/  IMAD.WIDE R48, R21, 0x4, R48 ;  /* 0x0000000415307825 */ /* 0x000fc800078e0230 */
[----:B0-----:R-:W-:Y:S01]  /*4230*/  FMUL R88, R64, R75 ;  /* 0x0000004b40587220 */ /* 0x001fe20000400000 */
[----:B----4-:R-:W-:-:S04]  /*4240*/  IMAD.WIDE R46, R23, 0x4, R50 ;  /* 0x00000004172e7825 */ /* 0x010fc800078e0232 */
[----:B------:R-:W-:Y:S01]  /*4250*/  FMUL R75, R65, R74 ;  /* 0x0000004a414b7220 */ /* 0x000fe20000400000 */
[----:B------:R-:W4:Y:S01]  /*4260*/  @!P2 LDG.E.EL R68, desc[UR4][R48.64+-0x600] ;  /* 0xfffa00043044a981 */ /* 0x000f22000c2e1900 */
[----:B------:R-:W-:-:S03]  /*4270*/  CS2R R64, SRZ ;  /* 0x0000000000407805 */ /* 0x000fc6000001ff00 */
[----:B------:R-:W4:Y:S04]  /*4280*/  @!P2 LDG.E.EL R34, desc[UR4][R48.64+-0x600] ;  /* 0xfffa00043022a981 */ /* 0x000f28000c2e1900 */
[----:B------:R-:W4:Y:S04]  /*4290*/  @!P2 LDG.E.EL R33, desc[UR4][R48.64+-0x600] ;  /* 0xfffa00043021a981 */ /* 0x000f28000c2e1900 */
[----:B------:R0:W4:Y:S04]  /*42a0*/  @!P2 LDG.E.EL R32, desc[UR4][R48.64+-0x600] ;  /* 0xfffa00043020a981 */ /* 0x000128000c2e1900 */
[----:B------:R-:W4:Y:S04]  /*42b0*/  @!P0 LDG.E.EL R66, desc[UR4][R42.64+-0x600] ;  /* 0xfffa00042a428981 */ /* 0x000f28000c2e1900 */
[----:B------:R-:W4:Y:S01]  /*42c0*/  @!P0 LDG.E.EL R69, desc[UR4][R46.64+-0x600] ;  /* 0xfffa00042e458981 */ /* 0x000f22000c2e1900 */
[----:B0-----:R-:W-:-:S03]  /*42d0*/  CS2R R48, SRZ ;  /* 0x0000000000307805 */ /* 0x001fc6000001ff00 */
[----:B------:R-:W4:Y:S04]  /*42e0*/  @!P0 LDG.E.EL R70, desc[UR4][R46.64+-0x600] ;  /* 0xfffa00042e468981 */ /* 0x000f28000c2e1900 */
[----:B------:R-:W4:Y:S04]  /*42f0*/  @!P0 LDG.E.EL R71, desc[UR4][R46.64+-0x600] ;  /* 0xfffa00042e478981 */ /* 0x000f28000c2e1900 */
[----:B------:R0:W4:Y:S04]  /*4300*/  @!P0 LDG.E.EL R72, desc[UR4][R46.64+-0x600] ;  /* 0xfffa00042e488981 */ /* 0x000128000c2e1900 */
[----:B------:R-:W4:Y:S04]  /*4310*/  @!P0 LDG.E.EL R64, desc[UR4][R42.64+-0x600] ;  /* 0xfffa00042a408981 */ /* 0x000f28000c2e1900 */
[----:B------:R-:W4:Y:S01]  /*4320*/  @!P0 LDG.E.EL R65, desc[UR4][R42.64+-0x600] ;  /* 0xfffa00042a418981 */ /* 0x000f22000c2e1900 */
[----:B0-----:R-:W-:-:S03]  /*4330*/  CS2R R46, SRZ ;  /* 0x00000000002e7805 */ /* 0x001fc6000001ff00 */
[----:B------:R0:W4:Y:S04]  /*4340*/  @!P0 LDG.E.EL R67, desc[UR4][R42.64+-0x600] ;  /* 0xfffa00042a438981 */ /* 0x000128000c2e1900 */
[----:B------:R-:W4:Y:S04]  /*4350*/  @!P3 LDG.E.EL R48, desc[UR4][R12.64+-0xa00] ;  /* 0xfff600040c30b981 */ /* 0x000f28000c2e1900 */
[----:B------:R-:W4:Y:S01]  /*4360*/  @!P3 LDG.E.EL R46, desc[UR4][R12.64+-0xa00] ;  /* 0xfff600040c2eb981 */ /* 0x000f22000c2e1900 */
[----:B0-----:R-:W-:Y:S01]  /*4370*/  IMAD.WIDE R42, R21, 0x4, R50 ;  /* 0x00000004152a7825 */ /* 0x001fe200078e0232 */
[----:B------:R-:W-:-:S02]  /*4380*/  CS2R R50, SRZ ;  /* 0x0000000000327805 */ /* 0x000fc4000001ff00 */
[----:B------:R-:W4:Y:S04]  /*4390*/  @!P3 LDG.E.EL R47, desc[UR4][R12.64+-0xa00] ;  /* 0xfff600040c2fb981 */ /* 0x000f28000c2e1900 */
[----:B------:R0:W4:Y:S01]  /*43a0*/  @!P3 LDG.E.EL R49, desc[UR4][R12.64+-0xa00] ;  /* 0xfff600040c31b981 */ /* 0x000122000c2e1900 */
[----:B------:R-:W-:-:S03]  /*43b0*/  IMAD.MOV.U32 R23, RZ, RZ, RZ ;  /* 0x000000ffff177224 */ /* 0x000fc600078e00ff */
[----:B------:R-:W4:Y:S04]  /*43c0*/  @!P3 LDG.E.EL R50, desc[UR4][R10.64+-0xa00] ;  /* 0xfff600040a32b981 */ /* 0x000f28000c2e1900 */
[----:B------:R-:W4:Y:S01]  /*43d0*/  @!P2 LDG.E.EL R73, desc[UR4][R42.64+-0x600] ;  /* 0xfffa00042a49a981 */ /* 0x000f22000c2e1900 */
[----:B0-----:R-:W-:-:S03]  /*43e0*/  CS2R R12, SRZ ;  /* 0x00000000000c7805 */ /* 0x001fc6000001ff00 */
[----:B------:R-:W4:Y:S04]  /*43f0*/  @!P2 LDG.E.EL R39, desc[UR4][R42.64+-0x600] ;  /* 0xfffa00042a27a981 */ /* 0x000f28000c2e1900 */
[----:B------:R-:W4:Y:S04]  /*4400*/  @!P3 LDG.E.EL R12, desc[UR4][R14.64+-0xa00] ;  /* 0xfff600040e0cb981 */ /* 0x000f28000c2e1900 */
[----:B------:R-:W4:Y:S04]  /*4410*/  @!P2 LDG.E.EL R23, desc[UR4][R42.64+-0x600] ;  /* 0xfffa00042a17a981 */ /* 0x000f28000c2e1900 */
[----:B------:R0:W4:Y:S04]  /*4420*/  @!P2 LDG.E.EL R36, desc[UR4][R42.64+-0x600] ;  /* 0xfffa00042a24a981 */ /* 0x000128000c2e1900 */
[----:B------:R-:W4:Y:S01]  /*4430*/  @!P3 LDG.E.EL R13, desc[UR4][R14.64+-0xa00] ;  /* 0xfff600040e0db981 */ /* 0x000f22000c2e1900 */
[----:B------:R-:W-:-:S02]  /*4440*/  IMAD.MOV.U32 R21, RZ, RZ, RZ ;  /* 0x000000ffff157224 */ /* 0x000fc400078e00ff */
[----:B------:R-:W-:Y:S01]  /*4450*/  IMAD.MOV.U32 R74, RZ, RZ, RZ ;  /* 0x000000ffff4a7224 */ /* 0x000fe200078e00ff */
[----:B------:R-:W4:Y:S01]  /*4460*/  @!P3 LDG.E.EL R51, desc[UR4][R10.64+-0xa00] ;  /* 0xfff600040a33b981 */ /* 0x000f22000c2e1900 */
[----:B0-----:R-:W-:-:S03]  /*4470*/  CS2R R42, SRZ ;  /* 0x00000000002a7805 */ /* 0x001fc6000001ff00 */
[----:B------:R-:W4:Y:S04]  /*4480*/  @!P3 LDG.E.EL R21, desc[UR4][R14.64+-0xa00] ;  /* 0xfff600040e15b981 */ /* 0x000f28000c2e1900 */
[----:B------:R-:W4:Y:S04]  /*4490*/  @!P3 LDG.E.EL R42, desc[UR4][R10.64+-0xa00] ;  /* 0xfff600040a2ab981 */ /* 0x000f28000c2e1900 */
[----:B------:R-:W4:Y:S04]  /*44a0*/  @!P3 LDG.E.EL R43, desc[UR4][R10.64+-0xa00] ;  /* 0xfff600040a2bb981 */ /* 0x000f28000c2e1900 */
[----:B------:R0:W4:Y:S01]  /*44b0*/  @!P3 LDG.E.EL R74, desc[UR4][R14.64+-0xa00] ;  /* 0xfff600040e4ab981 */ /* 0x000122000c2e1900 */
[----:B------:R-:W1:Y:S01]  /*44c0*/  MUFU.RCP R78, R78 ;  /* 0x0000004e004e7308 */ /* 0x000e620000001000 */
[----:B0-----:R-:W-:-:S07]  /*44d0*/  SEL R14, R20, RZ, !P0 ;  /* 0x000000ff140e7207 */ /* 0x001fce0004000000 */
[----:B------:R-:W0:Y:S01]  /*44e0*/  MUFU.RCP R79, R79 ;  /* 0x0000004f004f7308 */ /* 0x000e220000001000 */
[----:B------:R-:W-:Y:S01]  /*44f0*/  SEL R3, R3, RZ, !P3 ;  /* 0x000000ff03037207 */ /* 0x000fe20005800000 */
[----:B-1----:R-:W-:Y:S01]  /*4500*/  FMUL R37, R78, R83 ;  /* 0x000000534e257220 */ /* 0x002fe20000400000 */
[----:B------:R-:W-:-:S05]  /*4510*/  @!P6 FMUL R81, R81, 16777216 ;  /* 0x4b8000005151e820 */ /* 0x000fca0000400000 */
[----:B------:R-:W1:Y:S01]  /*4520*/  MUFU.RCP R80, R80 ;  /* 0x0000005000507308 */ /* 0x000e620000001000 */
[----:B------:R-:W-:Y:S01]  /*4530*/  @!P6 FMUL R86, R86, 16777216 ;  /* 0x4b8000005656e820 */ /* 0x000fe20000400000 */
[----:B------:R-:W-:Y:S01]  /*4540*/  FSETP.GEU.AND P6, PT, R30, RZ, PT ;  /* 0x000000ff1e00720b */ /* 0x000fe20003fce000 */
[----:B0-----:R-:W-:-:S03]  /*4550*/  FMUL R38, R79, R82 ;  /* 0x000000524f267220 */ /* 0x001fc60000400000 */
[----:B------:R-:W-:Y:S02]  /*4560*/  FSEL R30, R30, RZ, P6 ;  /* 0x000000ff1e1e7208 */ /* 0x000fe40003000000 */
[----:B------:R-:W0:Y:S01]  /*4570*/  MUFU.RCP R81, R81 ;  /* 0x0000005100517308 */ /* 0x000e220000001000 */
[----:B------:R-:W-:Y:S01]  /*4580*/  SEL R18, R18, RZ, !P3 ;  /* 0x000000ff12127207 */ /* 0x000fe20005800000 */
[----:B-1----:R-:W-:Y:S01]  /*4590*/  FMUL R40, R80, R85 ;  /* 0x0000005550287220 */ /* 0x002fe20000400000 */
[----:B--2---:R-:W-:Y:S02]  /*45a0*/  SEL R10, R60, RZ, !P0 ;  /* 0x000000ff3c0a7207 */ /* 0x004fe40004000000 */
[----:B------:R-:W-:Y:S02]  /*45b0*/  SEL R44, R44, RZ, !P0 ;  /* 0x000000ff2c2c7207 */ /* 0x000fe40004000000 */
[----:B------:R-:W-:Y:S02]  /*45c0*/  SEL R11, R52, RZ, !P0 ;  /* 0x000000ff340b7207 */ /* 0x000fe40004000000 */
[----:B-----5:R-:W-:-:S05]  /*45d0*/  SEL R41, R41, RZ, !P0 ;  /* 0x000000ff29297207 */ /* 0x020fca0004000000 */
[----:B------:R-:W-:Y:S01]  /*45e0*/  FADD R10, R10, -R41 ;  /* 0x800000290a0a7221 */ /* 0x000fe20000000000 */
[----:B------:R-:W-:Y:S02]  /*45f0*/  SEL R45, R45, RZ, !P2 ;  /* 0x000000ff2d2d7207 */ /* 0x000fe40005000000 */
[----:B------:R-:W-:Y:S01]  /*4600*/  SEL R57, R57, RZ, !P0 ;  /* 0x000000ff39397207 */ /* 0x000fe20004000000 */
[----:B------:R-:W-:Y:S01]  /*4610*/  FMUL R41, R87, R10 ;  /* 0x0000000a57297220 */ /* 0x000fe20000400000 */
[----:B---3--:R-:W-:-:S03]  /*4620*/  SEL R56, R56, RZ, !P0 ;  /* 0x000000ff38387207 */ /* 0x008fc60004000000 */
[----:B------:R-:W-:Y:S01]  /*4630*/  FADD R10, R44, -R57 ;  /* 0x800000392c0a7221 */ /* 0x000fe20000000000 */
[----:B------:R-:W-:Y:S01]  /*4640*/  SEL R22, R22, RZ, !P2 ;  /* 0x000000ff16167207 */ /* 0x000fe20005000000 */
[----:B------:R-:W-:Y:S01]  /*4650*/  FADD R11, R11, -R56 ;  /* 0x800000380b0b7221 */ /* 0x000fe20000000000 */
[----:B------:R-:W-:Y:S01]  /*4660*/  SEL R44, R61, RZ, !P2 ;  /* 0x000000ff3d2c7207 */ /* 0x000fe20005000000 */
[----:B------:R-:W-:Y:S01]  /*4670*/  FMUL R20, R89, R10 ;  /* 0x0000000a59147220 */ /* 0x000fe20000400000 */
[----:B------:R-:W-:Y:S01]  /*4680*/  SEL R59, R59, RZ, !P2 ;  /* 0x000000ff3b3b7207 */ /* 0x000fe20005000000 */
[----:B------:R-:W-:Y:S02]  /*4690*/  FMUL R15, R84, R11 ;  /* 0x0000000b540f7220 */ /* 0x000fe40000400000 */
[----:B------:R-:W-:Y:S01]  /*46a0*/  FADD R10, R45, -R44 ;  /* 0x8000002c2d0a7221 */ /* 0x000fe20000000000 */
[----:B------:R-:W-:Y:S01]  /*46b0*/  SEL R44, R24, RZ, !P2 ;  /* 0x000000ff182c7207 */ /* 0x000fe20005000000 */
[----:B------:R-:W-:Y:S01]  /*46c0*/  FADD R11, R22, -R59 ;  /* 0x8000003b160b7221 */ /* 0x000fe20000000000 */
[----:B------:R-:W-:-:S03]  /*46d0*/  SEL R45, R62, RZ, !P2 ;  /* 0x000000ff3e2d7207 */ /* 0x000fc60005000000 */
[----:B------:R-:W-:Y:S01]  /*46e0*/  FMUL R22, R88, R11 ;  /* 0x0000000b58167220 */ /* 0x000fe20000400000 */
[----:B------:R-:W-:Y:S01]  /*46f0*/  SEL R57, R58, RZ, !P0 ;  /* 0x000000ff3a397207 */ /* 0x000fe20004000000 */
[----:B------:R-:W-:Y:S01]  /*4700*/  FADD R11, R44, -R45 ;  /* 0x8000002d2c0b7221 */ /* 0x000fe20000000000 */
[----:B------:R-:W-:Y:S02]  /*4710*/  SEL R52, R63, RZ, !P2 ;  /* 0x000000ff3f347207 */ /* 0x000fe40005000000 */
[----:B------:R-:W-:Y:S01]  /*4720*/  SEL R25, R25, RZ, !P2 ;  /* 0x000000ff19197207 */ /* 0x000fe20005000000 */
[----:B------:R-:W-:Y:S01]  /*4730*/  FMUL R24, R75, R10 ;  /* 0x0000000a4b187220 */ /* 0x000fe20000400000 */
[----:B------:R-:W-:Y:S01]  /*4740*/  FADD R14, R14, -R57 ;  /* 0x800000390e0e7221 */ /* 0x000fe20000000000 */
[----:B------:R-:W-:Y:S02]  /*4750*/  SEL R0, R0, RZ, !P3 ;  /* 0x000000ff00007207 */ /* 0x000fe40005800000 */
[----:B------:R-:W-:Y:S01]  /*4760*/  FADD R10, R25, -R52 ;  /* 0x80000034190a7221 */ /* 0x000fe20000000000 */
[----:B------:R-:W-:Y:S01]  /*4770*/  FMUL R14, R91, R14 ;  /* 0x0000000e5b0e7220 */ /* 0x000fe20000400000 */
[----:B----4-:R-:W-:-:S02]  /*4780*/  SEL R45, R66, RZ, !P0 ;  /* 0x000000ff422d7207 */ /* 0x010fc40004000000 */
[----:B------:R-:W-:Y:S02]  /*4790*/  SEL R69, R69, RZ, !P0 ;  /* 0x000000ff45457207 */ /* 0x000fe40004000000 */
[----:B------:R-:W-:Y:S02]  /*47a0*/  SEL R56, R71, RZ, !P0 ;  /* 0x000000ff47387207 */ /* 0x000fe40004000000 */
[----:B------:R-:W-:-:S03]  /*47b0*/  SEL R57, R70, RZ, !P0 ;  /* 0x000000ff46397207 */ /* 0x000fc60004000000 */
[----:B------:R-:W-:Y:S01]  /*47c0*/  FFMA R20, R45, R20, R56 ;  /* 0x000000142d147223 */ /* 0x000fe20000000038 */
[----:B------:R-:W-:Y:S02]  /*47d0*/  SEL R44, R64, RZ, !P0 ;  /* 0x000000ff402c7207 */ /* 0x000fe40004000000 */
[----:B------:R-:W-:Y:S02]  /*47e0*/  SEL R72, R72, RZ, !P0 ;  /* 0x000000ff48487207 */ /* 0x000fe40004000000 */
[----:B------:R-:W-:Y:S01]  /*47f0*/  SEL R52, R65, RZ, !P0 ;  /* 0x000000ff41347207 */ /* 0x000fe20004000000 */
[----:B------:R-:W-:Y:S01]  /*4800*/  FFMA R44, R44, R41, R69 ;  /* 0x000000292c2c7223 */ /* 0x000fe20000000045 */
[----:B------:R-:W-:Y:S02]  /*4810*/  SEL R67, R67, RZ, !P0 ;  /* 0x000000ff43437207 */ /* 0x000fe40004000000 */
[----:B------:R-:W-:Y:S01]  /*4820*/  SEL R45, R48, RZ, !P3 ;  /* 0x000000ff302d7207 */ /* 0x000fe20005800000 */
[----:B------:R-:W-:Y:S01]  /*4830*/  FFMA R41, R52, R15, R57 ;  /* 0x0000000f34297223 */ /* 0x000fe20000000039 */
[----:B------:R-:W-:-:S03]  /*4840*/  SEL R15, R2, RZ, !P3 ;  /* 0x000000ff020f7207 */ /* 0x000fc60005800000 */
[----:B------:R-:W-:Y:S01]  /*4850*/  FADD R0, R0, -R45 ;  /* 0x8000002d00007221 */ /* 0x000fe20000000000 */
[----:B------:R-:W-:Y:S01]  /*4860*/  FFMA R2, R67, R14, R72 ;  /* 0x0000000e43027223 */ /* 0x000fe20000000048 */
[----:B------:R-:W-:Y:S02]  /*4870*/  SEL R46, R46, RZ, !P3 ;  /* 0x000000ff2e2e7207 */ /* 0x000fe40005800000 */
[----:B------:R-:W-:Y:S01]  /*4880*/  FMUL R37, R37, R0 ;  /* 0x0000000025257220 */ /* 0x000fe20000400000 */
[----:B------:R-:W-:Y:S02]  /*4890*/  SEL R14, R49, RZ, !P3 ;  /* 0x000000ff310e7207 */ /* 0x000fe40005800000 */
[----:B------:R-:W-:-:S03]  /*48a0*/  SEL R50, R50, RZ, !P3 ;  /* 0x000000ff32327207 */ /* 0x000fc60005800000 */
[----:B------:R-:W-:Y:S01]  /*48b0*/  FADD R0, R3, -R14 ;  /* 0x8000000e03007221 */ /* 0x000fe20000000000 */
[----:B------:R-:W-:Y:S01]  /*48c0*/  FADD R15, R15, -R46 ;  /* 0x8000002e0f0f7221 */ /* 0x000fe20000000000 */
[----:B------:R-:W-:Y:S02]  /*48d0*/  SHF.R.U32.HI R3, RZ, 0x3, R31 ;  /* 0x00000003ff037819 */ /* 0x000fe4000001161f */
[----:B------:R-:W-:-:S05]  /*48e0*/  SEL R45, R12, RZ, !P3 ;  /* 0x000000ff0c2d7207 */ /* 0x000fca0005800000 */
[----:B------:R-:W-:Y:S01]  /*48f0*/  FFMA R37, R50, R37, R45 ;  /* 0x0000002532257223 */ /* 0x000fe2000000002d */
[----:B------:R-:W-:Y:S01]  /*4900*/  FMUL R25, R90, R11 ;  /* 0x0000000b5a197220 */ /* 0x000fe20000400000 */
[----:B------:R-:W-:Y:S01]  /*4910*/  SEL R11, R68, RZ, !P2 ;  /* 0x000000ff440b7207 */ /* 0x000fe20005000000 */
[----:B------:R-:W-:Y:S01]  /*4920*/  FMUL R15, R38, R15 ;  /* 0x0000000f260f7220 */ /* 0x000fe20000400000 */
[----:B------:R-:W-:Y:S02]  /*4930*/  SEL R52, R73, RZ, !P2 ;  /* 0x000000ff49347207 */ /* 0x000fe40005000000 */
[----:B------:R-:W-:Y:S02]  /*4940*/  FSETP.GEU.AND P6, PT, R37, RZ, PT ;  /* 0x000000ff2500720b */ /* 0x000fe40003fce000 */
[----:B------:R-:W-:Y:S02]  /*4950*/  SEL R13, R13, RZ, !P3 ;  /* 0x000000ff0d0d7207 */ /* 0x000fe40005800000 */
[----:B------:R-:W-:-:S02]  /*4960*/  LOP3.LUT R3, R3, 0x1, RZ, 0xc0, !PT ;  /* 0x0000000103037812 */ /* 0x000fc400078ec0ff */
[----:B------:R-:W-:Y:S02]  /*4970*/  SEL R47, R47, RZ, !P3 ;  /* 0x000000ff2f2f7207 */ /* 0x000fe40005800000 */
[----:B------:R-:W-:Y:S02]  /*4980*/  FSEL R12, R37, RZ, P6 ;  /* 0x000000ff250c7208 */ /* 0x000fe40003000000 */
[----:B------:R-:W-:Y:S01]  /*4990*/  SEL R42, R42, RZ, !P3 ;  /* 0x000000ff2a2a7207 */ /* 0x000fe20005800000 */
[----:B------:R-:W-:Y:S01]  /*49a0*/  FFMA R22, R11, R22, R52 ;  /* 0x000000160b167223 */ /* 0x000fe20000000034 */
[----:B------:R-:W-:Y:S01]  /*49b0*/  ISETP.NE.U32.AND P6, PT, R3, 0x1, PT ;  /* 0x000000010300780c */ /* 0x000fe20003fc5070 */
[----:B------:R-:W-:Y:S02]  /*49c0*/  FADD R11, R18, -R47 ;  /* 0x8000002f120b7221 */ /* 0x000fe40000000000 */
[----:B------:R-:W-:Y:S01]  /*49d0*/  FFMA R15, R42, R15, R13 ;  /* 0x0000000f2a0f7223 */ /* 0x000fe2000000000d */
[----:B------:R-:W-:-:S02]  /*49e0*/  SHF.R.U32.HI R3, RZ, 0x2, R31 ;  /* 0x00000002ff037819 */ /* 0x000fc4000001161f */
[----:B------:R-:W-:Y:S01]  /*49f0*/  FSEL R29, R29, RZ, P6 ;  /* 0x000000ff1d1d7208 */ /* 0x000fe20003000000 */
[----:B------:R-:W-:Y:S01]  /*4a00*/  FMUL R11, R40, R11 ;  /* 0x0000000b280b7220 */ /* 0x000fe20000400000 */
[----:B------:R-:W-:Y:S02]  /*4a10*/  SEL R14, R43, RZ, !P3 ;  /* 0x000000ff2b0e7207 */ /* 0x000fe40005800000 */
[----:B------:R-:W-:Y:S02]  /*4a20*/  SEL R21, R21, RZ, !P3 ;  /* 0x000000ff15157207 */ /* 0x000fe40005800000 */
[----:B------:R-:W-:Y:S02]  /*4a30*/  FSETP.GEU.AND P6, PT, R15, RZ, PT ;  /* 0x000000ff0f00720b */ /* 0x000fe40003fce000 */
[----:B------:R-:W-:Y:S01]  /*4a40*/  LOP3.LUT R3, R3, 0x1, RZ, 0xc0, !PT ;  /* 0x0000000103037812 */ /* 0x000fe200078ec0ff */
[----:B------:R-:W-:Y:S01]  /*4a50*/  FFMA R11, R14, R11, R21 ;  /* 0x0000000b0e0b7223 */ /* 0x000fe20000000015 */
[----:B------:R-:W-:-:S02]  /*4a60*/  FSEL R13, R15, RZ, P6 ;  /* 0x000000ff0f0d7208 */ /* 0x000fc40003000000 */
[----:B------:R-:W-:Y:S01]  /*4a70*/  ISETP.NE.U32.AND P6, PT, R3, 0x1, PT ;  /* 0x000000010300780c */ /* 0x000fe20003fc5070 */
[----:B0-----:R-:W-:Y:S01]  /*4a80*/  FMUL R35, R81, R86 ;  /* 0x0000005651237220 */ /* 0x001fe20000400000 */
[----:B------:R-:W-:Y:S02]  /*4a90*/  SHF.R.U32.HI R3, RZ, 0x1, R31 ;  /* 0x00000001ff037819 */ /* 0x000fe4000001161f */
[----:B------:R-:W-:Y:S01]  /*4aa0*/  FSEL R28, R28, RZ, P6 ;  /* 0x000000ff1c1c7208 */ /* 0x000fe20003000000 */
[----:B------:R-:W-:Y:S01]  /*4ab0*/  FMUL R0, R35, R0 ;  /* 0x0000000023007220 */ /* 0x000fe20000400000 */
[----:B------:R-:W-:Y:S02]  /*4ac0*/  SEL R51, R51, RZ, !P3 ;  /* 0x000000ff33337207 */ /* 0x000fe40005800000 */
[----:B------:R-:W-:Y:S02]  /*4ad0*/  SEL R74, R74, RZ, !P3 ;  /* 0x000000ff4a4a7207 */ /* 0x000fe40005800000 */
[----:B------:R-:W-:-:S02]  /*4ae0*/  FSETP.GEU.AND P6, PT, R11, RZ, PT ;  /* 0x000000ff0b00720b */ /* 0x000fc40003fce000 */
[----:B------:R-:W-:Y:S01]  /*4af0*/  LOP3.LUT R3, R3, 0x1, RZ, 0xc0, !PT ;  /* 0x0000000103037812 */ /* 0x000fe200078ec0ff */
[----:B------:R-:W-:Y:S01]  /*4b00*/  FFMA R0, R51, R0, R74 ;  /* 0x0000000033007223 */ /* 0x000fe2000000004a */
[----:B------:R-:W-:Y:S02]  /*4b10*/  FSEL R14, R11, RZ, P6 ;  /* 0x000000ff0b0e7208 */ /* 0x000fe40003000000 */
[----:B------:R-:W-:Y:S02]  /*4b20*/  ISETP.NE.U32.AND P6, PT, R3, 0x1, PT ;  /* 0x000000010300780c */ /* 0x000fe40003fc5070 */
[----:B------:R-:W-:Y:S02]  /*4b30*/  SEL R21, R32, RZ, !P2 ;  /* 0x000000ff20157207 */ /* 0x000fe40005000000 */
[----:B------:R-:W-:Y:S02]  /*4b40*/  SEL R15, R34, RZ, !P2 ;  /* 0x000000ff220f7207 */ /* 0x000fe40005000000 */
[----:B------:R-:W-:-:S02]  /*4b50*/  SEL R32, R39, RZ, !P2 ;  /* 0x000000ff27207207 */ /* 0x000fc40005000000 */
[----:B------:R-:W-:Y:S02]  /*4b60*/  FSEL R27, R27, RZ, P6 ;  /* 0x000000ff1b1b7208 */ /* 0x000fe40003000000 */
[----:B------:R-:W-:Y:S01]  /*4b70*/  FSETP.GEU.AND P6, PT, R0, RZ, PT ;  /* 0x000000ff0000720b */ /* 0x000fe20003fce000 */
[----:B------:R-:W-:-:S03]  /*4b80*/  FFMA R24, R15, R24, R32 ;  /* 0x000000180f187223 */ /* 0x000fc60000000020 */
[----:B------:R-:W-:Y:S02]  /*4b90*/  FSEL R15, R0, RZ, P6 ;  /* 0x000000ff000f7208 */ /* 0x000fe40003000000 */
[C---:B------:R-:W-:Y:S02]  /*4ba0*/  FSETP.GEU.AND P6, PT, R44.reuse, RZ, PT ;  /* 0x000000ff2c00720b */ /* 0x040fe40003fce000 */
[----:B------:R-:W-:Y:S02]  /*4bb0*/  SEL R18, R33, RZ, !P2 ;  /* 0x000000ff21127207 */ /* 0x000fe40005000000 */
[----:B------:R-:W-:Y:S02]  /*4bc0*/  @!P0 FSEL R4, R44, RZ, P6 ;  /* 0x000000ff2c048208 */ /* 0x000fe40003000000 */
[----:B------:R-:W-:Y:S02]  /*4bd0*/  SEL R23, R23, RZ, !P2 ;  /* 0x000000ff17177207 */ /* 0x000fe40005000000 */
[----:B------:R-:W-:-:S02]  /*4be0*/  FSETP.GEU.AND P6, PT, R20, RZ, PT ;  /* 0x000000ff1400720b */ /* 0x000fc40003fce000 */
[----:B------:R-:W-:Y:S02]  /*4bf0*/  @P3 FSEL R12, R29, RZ, P5 ;  /* 0x000000ff1d0c3208 */ /* 0x000fe40002800000 */
[----:B------:R-:W-:Y:S02]  /*4c00*/  @P3 FSEL R13, R28, RZ, P5 ;  /* 0x000000ff1c0d3208 */ /* 0x000fe40002800000 */
[----:B------:R-:W-:Y:S02]  /*4c10*/  @P3 FSEL R14, R27, RZ, P5 ;  /* 0x000000ff1b0e3208 */ /* 0x000fe40002800000 */
[----:B------:R-:W-:Y:S02]  /*4c20*/  @P3 FSEL R15, R30, RZ, P5 ;  /* 0x000000ff1e0f3208 */ /* 0x000fe40002800000 */
[----:B------:R-:W-:Y:S02]  /*4c30*/  SHF.R.U32.HI R3, RZ, 0xf, R31 ;  /* 0x0000000fff037819 */ /* 0x000fe4000001161f */
[----:B------:R-:W-:Y:S01]  /*4c40*/  FSETP.GEU.AND P5, PT, R41, RZ, PT ;  /* 0x000000ff2900720b */ /* 0x000fe20003fae000 */
[----:B------:R-:W-:Y:S01]  /*4c50*/  FFMA R25, R18, R25, R23 ;  /* 0x0000001912197223 */ /* 0x000fe20000000017 */
[----:B------:R-:W-:Y:S01]  /*4c60*/  @!P0 FSEL R6, R20, RZ, P6 ;  /* 0x000000ff14068208 */ /* 0x000fe20003000000 */
[----:B------:R-:W-:Y:S01]  /*4c70*/  FMUL R10, R77, R10 ;  /* 0x0000000a4d0a7220 */ /* 0x000fe20000400000 */
[----:B------:R-:W-:-:S02]  /*4c80*/  SEL R36, R36, RZ, !P2 ;  /* 0x000000ff24247207 */ /* 0x000fc40005000000 */
[----:B------:R-:W-:Y:S02]  /*4c90*/  FSETP.GEU.AND P6, PT, R22, RZ, PT ;  /* 0x000000ff1600720b */ /* 0x000fe40003fce000 */
[----:B------:R-:W-:Y:S02]  /*4ca0*/  SHF.R.U32.HI R0, RZ, 0xe, R31 ;  /* 0x0000000eff007819 */ /* 0x000fe4000001161f */
[----:B------:R-:W-:Y:S02]  /*4cb0*/  LOP3.LUT R3, R3, 0x1, RZ, 0xc0, !PT ;  /* 0x0000000103037812 */ /* 0x000fe400078ec0ff */
[----:B------:R-:W-:Y:S02]  /*4cc0*/  @!P0 FSEL R5, R41, RZ, P5 ;  /* 0x000000ff29058208 */ /* 0x000fe40002800000 */
[----:B------:R-:W-:Y:S01]  /*4cd0*/  FSETP.GEU.AND P5, PT, R2, RZ, PT ;  /* 0x000000ff0200720b */ /* 0x000fe20003fae000 */
[----:B------:R-:W-:Y:S01]  /*4ce0*/  FFMA R10, R21, R10, R36 ;  /* 0x0000000a150a7223 */ /* 0x000fe20000000024 */
[----:B------:R-:W-:-:S02]  /*4cf0*/  @!P2 FSEL R12, R22, RZ, P6 ;  /* 0x000000ff160ca208 */ /* 0x000fc40003000000 */
[----:B------:R-:W-:Y:S02]  /*4d00*/  LOP3.LUT R0, R0, 0x1, RZ, 0xc0, !PT ;  /* 0x0000000100007812 */ /* 0x000fe400078ec0ff */
[----:B------:R-:W-:Y:S02]  /*4d10*/  FSETP.GEU.AND P6, PT, R25, RZ, PT ;  /* 0x000000ff1900720b */ /* 0x000fe40003fce000 */
[----:B------:R-:W-:Y:S02]  /*4d20*/  ISETP.NE.U32.AND P3, PT, R3, 0x1, PT ;  /* 0x000000010300780c */ /* 0x000fe40003f65070 */
[----:B------:R-:W-:Y:S02]  /*4d30*/  @!P0 FSEL R7, R2, RZ, P5 ;  /* 0x000000ff02078208 */ /* 0x000fe40002800000 */
[----:B------:R-:W0:Y:S01]  /*4d40*/  LDC.64 R2, c[0x0][0x2b0] ;  /* 0x0000ac00ff027b82 */ /* 0x000e220000000a00 */
[----:B------:R-:W-:Y:S02]  /*4d50*/  ISETP.NE.U32.AND P0, PT, R0, 0x1, PT ;  /* 0x000000010000780c */ /* 0x000fe40003f05070 */
[----:B------:R-:W-:-:S02]  /*4d60*/  @!P2 FSEL R14, R25, RZ, P6 ;  /* 0x000000ff190ea208 */ /* 0x000fc40003000000 */
[--C-:B------:R-:W-:Y:S02]  /*4d70*/  SHF.R.U32.HI R0, RZ, 0xd, R31.reuse ;  /* 0x0000000dff007819 */ /* 0x100fe4000001161f */
[----:B------:R-:W-:Y:S02]  /*4d80*/  SHF.R.U32.HI R18, RZ, 0x8, R31 ;  /* 0x00000008ff127819 */ /* 0x000fe4000001161f */
[----:B------:R-:W-:Y:S02]  /*4d90*/  FSETP.GEU.AND P6, PT, R10, RZ, PT ;  /* 0x000000ff0a00720b */ /* 0x000fe40003fce000 */
[----:B------:R-:W-:Y:S02]  /*4da0*/  FSETP.GEU.AND P5, PT, R24, RZ, PT ;  /* 0x000000ff1800720b */ /* 0x000fe40003fae000 */
[----:B------:R-:W-:Y:S02]  /*4db0*/  LOP3.LUT R0, R0, 0x1, RZ, 0xc0, !PT ;  /* 0x0000000100007812 */ /* 0x000fe400078ec0ff */
[----:B------:R-:W-:-:S02]  /*4dc0*/  LOP3.LUT R18, R18, 0x1, RZ, 0xc0, !PT ;  /* 0x0000000112127812 */ /* 0x000fc400078ec0ff */
[----:B------:R-:W-:Y:S02]  /*4dd0*/  @!P2 FSEL R15, R10, RZ, P6 ;  /* 0x000000ff0a0fa208 */ /* 0x000fe40003000000 */
[--C-:B------:R-:W-:Y:S02]  /*4de0*/  SHF.R.U32.HI R11, RZ, 0x9, R31.reuse ;  /* 0x00000009ff0b7819 */ /* 0x100fe4000001161f */
[----:B------:R-:W-:Y:S02]  /*4df0*/  SHF.R.U32.HI R10, RZ, 0xa, R31 ;  /* 0x0000000aff0a7819 */ /* 0x000fe4000001161f */
[----:B------:R-:W-:Y:S02]  /*4e00*/  @!P2 FSEL R13, R24, RZ, P5 ;  /* 0x000000ff180da208 */ /* 0x000fe40002800000 */
[----:B------:R-:W-:Y:S02]  /*4e10*/  ISETP.NE.U32.AND P5, PT, R0, 0x1, PT ;  /* 0x000000010000780c */ /* 0x000fe40003fa5070 */
[----:B------:R-:W-:-:S02]  /*4e20*/  ISETP.NE.U32.AND P2, PT, R18, 0x1, PT ;  /* 0x000000011200780c */ /* 0x000fc40003f45070 */
[----:B------:R-:W-:Y:S02]  /*4e30*/  LOP3.LUT R11, R11, 0x1, RZ, 0xc0, !PT ;  /* 0x000000010b0b7812 */ /* 0x000fe400078ec0ff */
[--C-:B------:R-:W-:Y:S02]  /*4e40*/  SHF.R.U32.HI R0, RZ, 0xb, R31.reuse ;  /* 0x0000000bff007819 */ /* 0x100fe4000001161f */
[----:B------:R-:W-:Y:S02]  /*4e50*/  LOP3.LUT R10, R10, 0x1, RZ, 0xc0, !PT ;  /* 0x000000010a0a7812 */ /* 0x000fe400078ec0ff */
[----:B------:R-:W-:Y:S02]  /*4e60*/  SHF.R.U32.HI R31, RZ, 0xc, R31 ;  /* 0x0000000cff1f7819 */ /* 0x000fe4000001161f */
[----:B------:R-:W-:Y:S02]  /*4e70*/  @!P4 FSEL R4, R16, RZ, P2 ;  /* 0x000000ff1004c208 */ /* 0x000fe40001000000 */
[----:B------:R-:W-:-:S02]  /*4e80*/  ISETP.NE.U32.AND P6, PT, R11, 0x1, PT ;  /* 0x000000010b00780c */ /* 0x000fc40003fc5070 */
[----:B------:R-:W-:Y:S02]  /*4e90*/  ISETP.NE.U32.AND P2, PT, R10, 0x1, PT ;  /* 0x000000010a00780c */ /* 0x000fe40003f45070 */
[----:B------:R-:W-:Y:S02]  /*4ea0*/  LOP3.LUT R0, R0, 0x1, RZ, 0xc0, !PT ;  /* 0x0000000100007812 */ /* 0x000fe400078ec0ff */
[----:B------:R-:W-:Y:S02]  /*4eb0*/  LOP3.LUT R31, R31, 0x1, RZ, 0xc0, !PT ;  /* 0x000000011f1f7812 */ /* 0x000fe400078ec0ff */
[----:B------:R-:W-:Y:S02]  /*4ec0*/  @!P4 FSEL R5, R8, RZ, P6 ;  /* 0x000000ff0805c208 */ /* 0x000fe40003000000 */
[----:B------:R-:W-:Y:S02]  /*4ed0*/  @!P4 FSEL R6, R9, RZ, P2 ;  /* 0x000000ff0906c208 */ /* 0x000fe40001000000 */
[----:B------:R-:W-:-:S02]  /*4ee0*/  ISETP.NE.U32.AND P6, PT, R0, 0x1, PT ;  /* 0x000000010000780c */ /* 0x000fc40003fc5070 */
[----:B------:R-:W-:Y:S01]  /*4ef0*/  ISETP.NE.U32.AND P2, PT, R31, 0x1, PT ;  /* 0x000000011f00780c */ /* 0x000fe20003f45070 */
[----:B0-----:R-:W-:Y:S01]  /*4f00*/  IMAD.WIDE R2, R19, 0x4, R2 ;  /* 0x0000000413027825 */ /* 0x001fe200078e0202 */
[----:B------:R-:W-:Y:S02]  /*4f10*/  @!P1 FSEL R15, R26, RZ, P3 ;  /* 0x000000ff1a0f9208 */ /* 0x000fe40001800000 */
[----:B------:R-:W-:Y:S02]  /*4f20*/  @!P4 FSEL R7, R55, RZ, P6 ;  /* 0x000000ff3707c208 */ /* 0x000fe40003000000 */
[----:B------:R-:W-:Y:S02]  /*4f30*/  @!P1 FSEL R12, R54, RZ, P2 ;  /* 0x000000ff360c9208 */ /* 0x000fe40001000000 */
[----:B------:R-:W-:Y:S02]  /*4f40*/  @!P1 FSEL R13, R53, RZ, P5 ;  /* 0x000000ff350d9208 */ /* 0x000fe40002800000 */
[----:B------:R-:W-:Y:S01]  /*4f50*/  @!P1 FSEL R14, R17, RZ, P0 ;  /* 0x000000ff110e9208 */ /* 0x000fe20000000000 */
[----:B------:R-:W-:Y:S04]  /*4f60*/  STG.E.128 desc[UR4][R2.64], R4 ;  /* 0x0000000402007986 */ /* 0x000fe8000c101d04 */
[----:B------:R-:W-:Y:S01]  /*4f70*/  STG.E.128 desc[UR4][R2.64+0x800], R12 ;  /* 0x0008000c02007986 */ /* 0x000fe2000c101d04 */
[----:B------:R-:W-:Y:S05]  /*4f80*/  EXIT ;  /* 0x000000000000794d */ /* 0x000fea0003800000 */
.L_x_0:
[----:B------:R-:W-:-:S00]  /*4f90*/  BRA `(.L_x_0) ;  /* 0xfffffffc00fc7947 */ /* 0x000fc0000383ffff */
[----:B------:R-:W-:-:S00]  /*4fa0*/  NOP ;  /* 0x0000000000007918 */ /* 0x000fc00000000000 */
        /* <DEDUP_REMOVED lines=13> */
.L_x_1:


//--------------------- .nv.global.init           --------------------------
	.section	.nv.global.init,"aw",@progbits
.nv.global.init:
	.type		_$_str,@object
	.size		_$_str,(_$_str_$_2 - _$_str)
_$_str:
        /*0000*/ 	.byte	0x5f, 0x5f, 0x43, 0x55, 0x44, 0x41, 0x5f, 0x46, 0x54, 0x5a, 0x00
	.type		_$_str_$_2,@object
	.size		_$_str_$_2,(.L_1 - _$_str_$_2)
_$_str_$_2:
        /*000b*/ 	.byte	0x5f, 0x5f, 0x43, 0x55, 0x44, 0x41, 0x5f, 0x50, 0x52, 0x45, 0x43, 0x5f, 0x53, 0x51, 0x52, 0x54
        /*001b*/ 	.byte	0x00
.L_1:


//--------------------- .nv.constant0.triton_poi_fused_cat_8 --------------------------
	.section	.nv.constant0.triton_poi_fused_cat_8,"a",@progbits
	.sectionflags	@""
	.align	4
.nv.constant0.triton_poi_fused_cat_8:
	.zero		700
